//
// Generated by NVIDIA NVVM Compiler
//
// Compiler Build ID: CL-36424714
// Cuda compilation tools, release 13.0, V13.0.88
// Based on NVVM 20.0.0
//

.version 9.0
.target sm_100
.address_size 64

	// .globl	_Z25layernorm_forward_kernel1PfS_S_S_S_S_ii
.extern .shared .align 16 .b8 shared[];

.visible .entry _Z25layernorm_forward_kernel1PfS_S_S_S_S_ii(
	.param .u64 .ptr .align 1 _Z25layernorm_forward_kernel1PfS_S_S_S_S_ii_param_0,
	.param .u64 .ptr .align 1 _Z25layernorm_forward_kernel1PfS_S_S_S_S_ii_param_1,
	.param .u64 .ptr .align 1 _Z25layernorm_forward_kernel1PfS_S_S_S_S_ii_param_2,
	.param .u64 .ptr .align 1 _Z25layernorm_forward_kernel1PfS_S_S_S_S_ii_param_3,
	.param .u64 .ptr .align 1 _Z25layernorm_forward_kernel1PfS_S_S_S_S_ii_param_4,
	.param .u64 .ptr .align 1 _Z25layernorm_forward_kernel1PfS_S_S_S_S_ii_param_5,
	.param .u32 _Z25layernorm_forward_kernel1PfS_S_S_S_S_ii_param_6,
	.param .u32 _Z25layernorm_forward_kernel1PfS_S_S_S_S_ii_param_7
)
{
	.reg .pred 	%p<29>;
	.reg .b32 	%r<67>;
	.reg .b32 	%f<290>;
	.reg .b64 	%rd<96>;

	ld.param.u64 	%rd34, [_Z25layernorm_forward_kernel1PfS_S_S_S_S_ii_param_0];
	ld.param.u64 	%rd32, [_Z25layernorm_forward_kernel1PfS_S_S_S_S_ii_param_2];
	ld.param.u64 	%rd33, [_Z25layernorm_forward_kernel1PfS_S_S_S_S_ii_param_3];
	ld.param.u64 	%rd35, [_Z25layernorm_forward_kernel1PfS_S_S_S_S_ii_param_4];
	ld.param.u64 	%rd36, [_Z25layernorm_forward_kernel1PfS_S_S_S_S_ii_param_5];
	ld.param.u32 	%r44, [_Z25layernorm_forward_kernel1PfS_S_S_S_S_ii_param_6];
	ld.param.u32 	%r43, [_Z25layernorm_forward_kernel1PfS_S_S_S_S_ii_param_7];
	cvta.to.global.u64 	%rd1, %rd34;
	cvta.to.global.u64 	%rd2, %rd36;
	cvta.to.global.u64 	%rd3, %rd35;
	mov.u32 	%r45, %ctaid.x;
	mov.u32 	%r46, %ntid.x;
	mov.u32 	%r47, %tid.x;
	mad.lo.s32 	%r1, %r45, %r46, %r47;
	setp.ge.s32 	%p1, %r1, %r44;
	@%p1 bra 	$L__BB0_40;
	cvta.to.global.u64 	%rd4, %rd33;
	mul.lo.s32 	%r48, %r43, %r1;
	cvt.s64.s32 	%rd5, %r48;
	mul.wide.s32 	%rd37, %r48, 4;
	add.s64 	%rd6, %rd4, %rd37;
	setp.lt.s32 	%p2, %r43, 1;
	mov.f32 	%f280, 0f00000000;
	@%p2 bra 	$L__BB0_14;
	and.b32  	%r2, %r43, 15;
	setp.lt.u32 	%p3, %r43, 16;
	mov.f32 	%f280, 0f00000000;
	mov.b32 	%r55, 0;
	@%p3 bra 	$L__BB0_5;
	and.b32  	%r55, %r43, 2147483632;
	neg.s32 	%r53, %r55;
	shl.b64 	%rd38, %rd5, 2;
	add.s64 	%rd39, %rd38, %rd4;
	add.s64 	%rd88, %rd39, 32;
	mov.f32 	%f280, 0f00000000;
$L__BB0_4:
	.pragma "nounroll";
	ld.global.f32 	%f34, [%rd88+-32];
	add.f32 	%f35, %f280, %f34;
	ld.global.f32 	%f36, [%rd88+-28];
	add.f32 	%f37, %f35, %f36;
	ld.global.f32 	%f38, [%rd88+-24];
	add.f32 	%f39, %f37, %f38;
	ld.global.f32 	%f40, [%rd88+-20];
	add.f32 	%f41, %f39, %f40;
	ld.global.f32 	%f42, [%rd88+-16];
	add.f32 	%f43, %f41, %f42;
	ld.global.f32 	%f44, [%rd88+-12];
	add.f32 	%f45, %f43, %f44;
	ld.global.f32 	%f46, [%rd88+-8];
	add.f32 	%f47, %f45, %f46;
	ld.global.f32 	%f48, [%rd88+-4];
	add.f32 	%f49, %f47, %f48;
	ld.global.f32 	%f50, [%rd88];
	add.f32 	%f51, %f49, %f50;
	ld.global.f32 	%f52, [%rd88+4];
	add.f32 	%f53, %f51, %f52;
	ld.global.f32 	%f54, [%rd88+8];
	add.f32 	%f55, %f53, %f54;
	ld.global.f32 	%f56, [%rd88+12];
	add.f32 	%f57, %f55, %f56;
	ld.global.f32 	%f58, [%rd88+16];
	add.f32 	%f59, %f57, %f58;
	ld.global.f32 	%f60, [%rd88+20];
	add.f32 	%f61, %f59, %f60;
	ld.global.f32 	%f62, [%rd88+24];
	add.f32 	%f63, %f61, %f62;
	ld.global.f32 	%f64, [%rd88+28];
	add.f32 	%f280, %f63, %f64;
	add.s32 	%r53, %r53, 16;
	add.s64 	%rd88, %rd88, 64;
	setp.ne.s32 	%p4, %r53, 0;
	@%p4 bra 	$L__BB0_4;
$L__BB0_5:
	setp.eq.s32 	%p5, %r2, 0;
	@%p5 bra 	$L__BB0_14;
	and.b32  	%r8, %r43, 7;
	setp.lt.u32 	%p6, %r2, 8;
	@%p6 bra 	$L__BB0_8;
	mul.wide.u32 	%rd40, %r55, 4;
	add.s64 	%rd41, %rd6, %rd40;
	ld.global.f32 	%f66, [%rd41];
	add.f32 	%f67, %f280, %f66;
	ld.global.f32 	%f68, [%rd41+4];
	add.f32 	%f69, %f67, %f68;
	ld.global.f32 	%f70, [%rd41+8];
	add.f32 	%f71, %f69, %f70;
	ld.global.f32 	%f72, [%rd41+12];
	add.f32 	%f73, %f71, %f72;
	ld.global.f32 	%f74, [%rd41+16];
	add.f32 	%f75, %f73, %f74;
	ld.global.f32 	%f76, [%rd41+20];
	add.f32 	%f77, %f75, %f76;
	ld.global.f32 	%f78, [%rd41+24];
	add.f32 	%f79, %f77, %f78;
	ld.global.f32 	%f80, [%rd41+28];
	add.f32 	%f280, %f79, %f80;
	add.s32 	%r55, %r55, 8;
$L__BB0_8:
	setp.eq.s32 	%p7, %r8, 0;
	@%p7 bra 	$L__BB0_14;
	and.b32  	%r11, %r43, 3;
	setp.lt.u32 	%p8, %r8, 4;
	@%p8 bra 	$L__BB0_11;
	mul.wide.u32 	%rd42, %r55, 4;
	add.s64 	%rd43, %rd6, %rd42;
	ld.global.f32 	%f82, [%rd43];
	add.f32 	%f83, %f280, %f82;
	ld.global.f32 	%f84, [%rd43+4];
	add.f32 	%f85, %f83, %f84;
	ld.global.f32 	%f86, [%rd43+8];
	add.f32 	%f87, %f85, %f86;
	ld.global.f32 	%f88, [%rd43+12];
	add.f32 	%f280, %f87, %f88;
	add.s32 	%r55, %r55, 4;
$L__BB0_11:
	setp.eq.s32 	%p9, %r11, 0;
	@%p9 bra 	$L__BB0_14;
	shl.b64 	%rd44, %rd5, 2;
	mul.wide.u32 	%rd45, %r55, 4;
	add.s64 	%rd46, %rd44, %rd45;
	add.s64 	%rd89, %rd4, %rd46;
	neg.s32 	%r57, %r11;
$L__BB0_13:
	.pragma "nounroll";
	ld.global.f32 	%f89, [%rd89];
	add.f32 	%f280, %f280, %f89;
	add.s64 	%rd89, %rd89, 4;
	add.s32 	%r57, %r57, 1;
	setp.ne.s32 	%p10, %r57, 0;
	@%p10 bra 	$L__BB0_13;
$L__BB0_14:
	setp.lt.s32 	%p11, %r43, 1;
	cvt.rn.f32.s32 	%f14, %r43;
	div.rn.f32 	%f15, %f280, %f14;
	mov.f32 	%f289, 0f00000000;
	@%p11 bra 	$L__BB0_27;
	and.b32  	%r17, %r43, 15;
	setp.lt.u32 	%p12, %r43, 16;
	mov.f32 	%f289, 0f00000000;
	mov.b32 	%r60, 0;
	@%p12 bra 	$L__BB0_18;
	and.b32  	%r60, %r43, 2147483632;
	neg.s32 	%r58, %r60;
	shl.b64 	%rd47, %rd5, 2;
	add.s64 	%rd48, %rd47, %rd4;
	add.s64 	%rd90, %rd48, 32;
	mov.f32 	%f289, 0f00000000;
$L__BB0_17:
	.pragma "nounroll";
	ld.global.f32 	%f94, [%rd90+-32];
	sub.f32 	%f95, %f94, %f15;
	fma.rn.f32 	%f96, %f95, %f95, %f289;
	ld.global.f32 	%f97, [%rd90+-28];
	sub.f32 	%f98, %f97, %f15;
	fma.rn.f32 	%f99, %f98, %f98, %f96;
	ld.global.f32 	%f100, [%rd90+-24];
	sub.f32 	%f101, %f100, %f15;
	fma.rn.f32 	%f102, %f101, %f101, %f99;
	ld.global.f32 	%f103, [%rd90+-20];
	sub.f32 	%f104, %f103, %f15;
	fma.rn.f32 	%f105, %f104, %f104, %f102;
	ld.global.f32 	%f106, [%rd90+-16];
	sub.f32 	%f107, %f106, %f15;
	fma.rn.f32 	%f108, %f107, %f107, %f105;
	ld.global.f32 	%f109, [%rd90+-12];
	sub.f32 	%f110, %f109, %f15;
	fma.rn.f32 	%f111, %f110, %f110, %f108;
	ld.global.f32 	%f112, [%rd90+-8];
	sub.f32 	%f113, %f112, %f15;
	fma.rn.f32 	%f114, %f113, %f113, %f111;
	ld.global.f32 	%f115, [%rd90+-4];
	sub.f32 	%f116, %f115, %f15;
	fma.rn.f32 	%f117, %f116, %f116, %f114;
	ld.global.f32 	%f118, [%rd90];
	sub.f32 	%f119, %f118, %f15;
	fma.rn.f32 	%f120, %f119, %f119, %f117;
	ld.global.f32 	%f121, [%rd90+4];
	sub.f32 	%f122, %f121, %f15;
	fma.rn.f32 	%f123, %f122, %f122, %f120;
	ld.global.f32 	%f124, [%rd90+8];
	sub.f32 	%f125, %f124, %f15;
	fma.rn.f32 	%f126, %f125, %f125, %f123;
	ld.global.f32 	%f127, [%rd90+12];
	sub.f32 	%f128, %f127, %f15;
	fma.rn.f32 	%f129, %f128, %f128, %f126;
	ld.global.f32 	%f130, [%rd90+16];
	sub.f32 	%f131, %f130, %f15;
	fma.rn.f32 	%f132, %f131, %f131, %f129;
	ld.global.f32 	%f133, [%rd90+20];
	sub.f32 	%f134, %f133, %f15;
	fma.rn.f32 	%f135, %f134, %f134, %f132;
	ld.global.f32 	%f136, [%rd90+24];
	sub.f32 	%f137, %f136, %f15;
	fma.rn.f32 	%f138, %f137, %f137, %f135;
	ld.global.f32 	%f139, [%rd90+28];
	sub.f32 	%f140, %f139, %f15;
	fma.rn.f32 	%f289, %f140, %f140, %f138;
	add.s32 	%r58, %r58, 16;
	add.s64 	%rd90, %rd90, 64;
	setp.ne.s32 	%p13, %r58, 0;
	@%p13 bra 	$L__BB0_17;
$L__BB0_18:
	setp.eq.s32 	%p14, %r17, 0;
	@%p14 bra 	$L__BB0_27;
	and.b32  	%r23, %r43, 7;
	setp.lt.u32 	%p15, %r17, 8;
	@%p15 bra 	$L__BB0_21;
	mul.wide.u32 	%rd49, %r60, 4;
	add.s64 	%rd50, %rd6, %rd49;
	ld.global.f32 	%f142, [%rd50];
	sub.f32 	%f143, %f142, %f15;
	fma.rn.f32 	%f144, %f143, %f143, %f289;
	ld.global.f32 	%f145, [%rd50+4];
	sub.f32 	%f146, %f145, %f15;
	fma.rn.f32 	%f147, %f146, %f146, %f144;
	ld.global.f32 	%f148, [%rd50+8];
	sub.f32 	%f149, %f148, %f15;
	fma.rn.f32 	%f150, %f149, %f149, %f147;
	ld.global.f32 	%f151, [%rd50+12];
	sub.f32 	%f152, %f151, %f15;
	fma.rn.f32 	%f153, %f152, %f152, %f150;
	ld.global.f32 	%f154, [%rd50+16];
	sub.f32 	%f155, %f154, %f15;
	fma.rn.f32 	%f156, %f155, %f155, %f153;
	ld.global.f32 	%f157, [%rd50+20];
	sub.f32 	%f158, %f157, %f15;
	fma.rn.f32 	%f159, %f158, %f158, %f156;
	ld.global.f32 	%f160, [%rd50+24];
	sub.f32 	%f161, %f160, %f15;
	fma.rn.f32 	%f162, %f161, %f161, %f159;
	ld.global.f32 	%f163, [%rd50+28];
	sub.f32 	%f164, %f163, %f15;
	fma.rn.f32 	%f289, %f164, %f164, %f162;
	add.s32 	%r60, %r60, 8;
$L__BB0_21:
	setp.eq.s32 	%p16, %r23, 0;
	@%p16 bra 	$L__BB0_27;
	and.b32  	%r26, %r43, 3;
	setp.lt.u32 	%p17, %r23, 4;
	@%p17 bra 	$L__BB0_24;
	mul.wide.u32 	%rd51, %r60, 4;
	add.s64 	%rd52, %rd6, %rd51;
	ld.global.f32 	%f166, [%rd52];
	sub.f32 	%f167, %f166, %f15;
	fma.rn.f32 	%f168, %f167, %f167, %f289;
	ld.global.f32 	%f169, [%rd52+4];
	sub.f32 	%f170, %f169, %f15;
	fma.rn.f32 	%f171, %f170, %f170, %f168;
	ld.global.f32 	%f172, [%rd52+8];
	sub.f32 	%f173, %f172, %f15;
	fma.rn.f32 	%f174, %f173, %f173, %f171;
	ld.global.f32 	%f175, [%rd52+12];
	sub.f32 	%f176, %f175, %f15;
	fma.rn.f32 	%f289, %f176, %f176, %f174;
	add.s32 	%r60, %r60, 4;
$L__BB0_24:
	setp.eq.s32 	%p18, %r26, 0;
	@%p18 bra 	$L__BB0_27;
	shl.b64 	%rd53, %rd5, 2;
	mul.wide.u32 	%rd54, %r60, 4;
	add.s64 	%rd55, %rd53, %rd54;
	add.s64 	%rd91, %rd4, %rd55;
	neg.s32 	%r62, %r26;
$L__BB0_26:
	.pragma "nounroll";
	ld.global.f32 	%f177, [%rd91];
	sub.f32 	%f178, %f177, %f15;
	fma.rn.f32 	%f289, %f178, %f178, %f289;
	add.s64 	%rd91, %rd91, 4;
	add.s32 	%r62, %r62, 1;
	setp.ne.s32 	%p19, %r62, 0;
	@%p19 bra 	$L__BB0_26;
$L__BB0_27:
	setp.lt.s32 	%p20, %r43, 1;
	div.rn.f32 	%f179, %f289, %f14;
	add.f32 	%f180, %f179, 0f3727C5AC;
	sqrt.rn.f32 	%f181, %f180;
	rcp.rn.f32 	%f29, %f181;
	@%p20 bra 	$L__BB0_39;
	and.b32  	%r32, %r43, 7;
	setp.lt.u32 	%p21, %r43, 8;
	mov.b32 	%r65, 0;
	@%p21 bra 	$L__BB0_31;
	and.b32  	%r65, %r43, 2147483640;
	neg.s32 	%r63, %r65;
	shl.b64 	%rd56, %rd5, 2;
	add.s64 	%rd57, %rd56, 16;
	add.s64 	%rd95, %rd4, %rd57;
	add.s64 	%rd94, %rd3, 16;
	add.s64 	%rd93, %rd2, 16;
	add.s64 	%rd92, %rd1, %rd57;
$L__BB0_30:
	.pragma "nounroll";
	ld.global.f32 	%f182, [%rd95+-16];
	sub.f32 	%f183, %f182, %f15;
	mul.f32 	%f184, %f29, %f183;
	ld.global.f32 	%f185, [%rd94+-16];
	ld.global.f32 	%f186, [%rd93+-16];
	fma.rn.f32 	%f187, %f185, %f184, %f186;
	st.global.f32 	[%rd92+-16], %f187;
	ld.global.f32 	%f188, [%rd95+-12];
	sub.f32 	%f189, %f188, %f15;
	mul.f32 	%f190, %f29, %f189;
	ld.global.f32 	%f191, [%rd94+-12];
	ld.global.f32 	%f192, [%rd93+-12];
	fma.rn.f32 	%f193, %f191, %f190, %f192;
	st.global.f32 	[%rd92+-12], %f193;
	ld.global.f32 	%f194, [%rd95+-8];
	sub.f32 	%f195, %f194, %f15;
	mul.f32 	%f196, %f29, %f195;
	ld.global.f32 	%f197, [%rd94+-8];
	ld.global.f32 	%f198, [%rd93+-8];
	fma.rn.f32 	%f199, %f197, %f196, %f198;
	st.global.f32 	[%rd92+-8], %f199;
	ld.global.f32 	%f200, [%rd95+-4];
	sub.f32 	%f201, %f200, %f15;
	mul.f32 	%f202, %f29, %f201;
	ld.global.f32 	%f203, [%rd94+-4];
	ld.global.f32 	%f204, [%rd93+-4];
	fma.rn.f32 	%f205, %f203, %f202, %f204;
	st.global.f32 	[%rd92+-4], %f205;
	ld.global.f32 	%f206, [%rd95];
	sub.f32 	%f207, %f206, %f15;
	mul.f32 	%f208, %f29, %f207;
	ld.global.f32 	%f209, [%rd94];
	ld.global.f32 	%f210, [%rd93];
	fma.rn.f32 	%f211, %f209, %f208, %f210;
	st.global.f32 	[%rd92], %f211;
	ld.global.f32 	%f212, [%rd95+4];
	sub.f32 	%f213, %f212, %f15;
	mul.f32 	%f214, %f29, %f213;
	ld.global.f32 	%f215, [%rd94+4];
	ld.global.f32 	%f216, [%rd93+4];
	fma.rn.f32 	%f217, %f215, %f214, %f216;
	st.global.f32 	[%rd92+4], %f217;
	ld.global.f32 	%f218, [%rd95+8];
	sub.f32 	%f219, %f218, %f15;
	mul.f32 	%f220, %f29, %f219;
	ld.global.f32 	%f221, [%rd94+8];
	ld.global.f32 	%f222, [%rd93+8];
	fma.rn.f32 	%f223, %f221, %f220, %f222;
	st.global.f32 	[%rd92+8], %f223;
	ld.global.f32 	%f224, [%rd95+12];
	sub.f32 	%f225, %f224, %f15;
	mul.f32 	%f226, %f29, %f225;
	ld.global.f32 	%f227, [%rd94+12];
	ld.global.f32 	%f228, [%rd93+12];
	fma.rn.f32 	%f229, %f227, %f226, %f228;
	st.global.f32 	[%rd92+12], %f229;
	add.s32 	%r63, %r63, 8;
	add.s64 	%rd95, %rd95, 32;
	add.s64 	%rd94, %rd94, 32;
	add.s64 	%rd93, %rd93, 32;
	add.s64 	%rd92, %rd92, 32;
	setp.ne.s32 	%p22, %r63, 0;
	@%p22 bra 	$L__BB0_30;
$L__BB0_31:
	setp.eq.s32 	%p23, %r32, 0;
	@%p23 bra 	$L__BB0_39;
	and.b32  	%r38, %r43, 3;
	setp.lt.u32 	%p24, %r32, 4;
	@%p24 bra 	$L__BB0_34;
	cvt.u64.u32 	%rd58, %r65;
	mul.wide.u32 	%rd59, %r65, 4;
	add.s64 	%rd60, %rd6, %rd59;
	ld.global.f32 	%f230, [%rd60];
	sub.f32 	%f231, %f230, %f15;
	mul.f32 	%f232, %f29, %f231;
	add.s64 	%rd61, %rd3, %rd59;
	ld.global.f32 	%f233, [%rd61];
	add.s64 	%rd62, %rd2, %rd59;
	ld.global.f32 	%f234, [%rd62];
	fma.rn.f32 	%f235, %f233, %f232, %f234;
	add.s64 	%rd63, %rd58, %rd5;
	shl.b64 	%rd64, %rd63, 2;
	add.s64 	%rd65, %rd1, %rd64;
	st.global.f32 	[%rd65], %f235;
	ld.global.f32 	%f236, [%rd60+4];
	sub.f32 	%f237, %f236, %f15;
	mul.f32 	%f238, %f29, %f237;
	ld.global.f32 	%f239, [%rd61+4];
	ld.global.f32 	%f240, [%rd62+4];
	fma.rn.f32 	%f241, %f239, %f238, %f240;
	st.global.f32 	[%rd65+4], %f241;
	ld.global.f32 	%f242, [%rd60+8];
	sub.f32 	%f243, %f242, %f15;
	mul.f32 	%f244, %f29, %f243;
	ld.global.f32 	%f245, [%rd61+8];
	ld.global.f32 	%f246, [%rd62+8];
	fma.rn.f32 	%f247, %f245, %f244, %f246;
	st.global.f32 	[%rd65+8], %f247;
	ld.global.f32 	%f248, [%rd60+12];
	sub.f32 	%f249, %f248, %f15;
	mul.f32 	%f250, %f29, %f249;
	ld.global.f32 	%f251, [%rd61+12];
	ld.global.f32 	%f252, [%rd62+12];
	fma.rn.f32 	%f253, %f251, %f250, %f252;
	st.global.f32 	[%rd65+12], %f253;
	add.s32 	%r65, %r65, 4;
$L__BB0_34:
	setp.eq.s32 	%p25, %r38, 0;
	@%p25 bra 	$L__BB0_39;
	setp.eq.s32 	%p26, %r38, 1;
	@%p26 bra 	$L__BB0_37;
	cvt.u64.u32 	%rd66, %r65;
	mul.wide.u32 	%rd67, %r65, 4;
	add.s64 	%rd68, %rd6, %rd67;
	ld.global.f32 	%f254, [%rd68];
	sub.f32 	%f255, %f254, %f15;
	mul.f32 	%f256, %f29, %f255;
	add.s64 	%rd69, %rd3, %rd67;
	ld.global.f32 	%f257, [%rd69];
	add.s64 	%rd70, %rd2, %rd67;
	ld.global.f32 	%f258, [%rd70];
	fma.rn.f32 	%f259, %f257, %f256, %f258;
	add.s64 	%rd71, %rd66, %rd5;
	shl.b64 	%rd72, %rd71, 2;
	add.s64 	%rd73, %rd1, %rd72;
	st.global.f32 	[%rd73], %f259;
	ld.global.f32 	%f260, [%rd68+4];
	sub.f32 	%f261, %f260, %f15;
	mul.f32 	%f262, %f29, %f261;
	ld.global.f32 	%f263, [%rd69+4];
	ld.global.f32 	%f264, [%rd70+4];
	fma.rn.f32 	%f265, %f263, %f262, %f264;
	st.global.f32 	[%rd73+4], %f265;
	add.s32 	%r65, %r65, 2;
$L__BB0_37:
	and.b32  	%r52, %r43, 1;
	setp.eq.b32 	%p27, %r52, 1;
	not.pred 	%p28, %p27;
	@%p28 bra 	$L__BB0_39;
	cvt.u64.u32 	%rd74, %r65;
	mul.wide.u32 	%rd75, %r65, 4;
	add.s64 	%rd76, %rd6, %rd75;
	ld.global.f32 	%f266, [%rd76];
	sub.f32 	%f267, %f266, %f15;
	mul.f32 	%f268, %f29, %f267;
	add.s64 	%rd77, %rd3, %rd75;
	ld.global.f32 	%f269, [%rd77];
	add.s64 	%rd78, %rd2, %rd75;
	ld.global.f32 	%f270, [%rd78];
	fma.rn.f32 	%f271, %f269, %f268, %f270;
	add.s64 	%rd79, %rd74, %rd5;
	shl.b64 	%rd80, %rd79, 2;
	add.s64 	%rd81, %rd1, %rd80;
	st.global.f32 	[%rd81], %f271;
$L__BB0_39:
	ld.param.u64 	%rd87, [_Z25layernorm_forward_kernel1PfS_S_S_S_S_ii_param_1];
	cvta.to.global.u64 	%rd82, %rd87;
	mul.wide.s32 	%rd83, %r1, 4;
	add.s64 	%rd84, %rd82, %rd83;
	st.global.f32 	[%rd84], %f15;
	cvta.to.global.u64 	%rd85, %rd32;
	add.s64 	%rd86, %rd85, %rd83;
	st.global.f32 	[%rd86], %f29;
$L__BB0_40:
	ret;

}
	// .globl	_Z11mean_kernelPfS_iii
.visible .entry _Z11mean_kernelPfS_iii(
	.param .u64 .ptr .align 1 _Z11mean_kernelPfS_iii_param_0,
	.param .u64 .ptr .align 1 _Z11mean_kernelPfS_iii_param_1,
	.param .u32 _Z11mean_kernelPfS_iii_param_2,
	.param .u32 _Z11mean_kernelPfS_iii_param_3,
	.param .u32 _Z11mean_kernelPfS_iii_param_4
)
{
	.reg .pred 	%p<11>;
	.reg .b32 	%r<39>;
	.reg .b32 	%f<31>;
	.reg .b64 	%rd<28>;

	ld.param.u64 	%rd3, [_Z11mean_kernelPfS_iii_param_0];
	ld.param.u64 	%rd4, [_Z11mean_kernelPfS_iii_param_1];
	ld.param.u32 	%r15, [_Z11mean_kernelPfS_iii_param_3];
	ld.param.u32 	%r38, [_Z11mean_kernelPfS_iii_param_4];
	cvta.to.global.u64 	%rd1, %rd4;
	mov.u32 	%r1, %ctaid.x;
	mov.u32 	%r2, %tid.x;
	mul.lo.s32 	%r17, %r15, %r1;
	cvt.s64.s32 	%rd2, %r17;
	setp.ge.s32 	%p1, %r2, %r15;
	mov.f32 	%f30, 0f00000000;
	@%p1 bra 	$L__BB1_6;
	add.s32 	%r18, %r2, %r38;
	max.s32 	%r19, %r15, %r18;
	setp.lt.s32 	%p2, %r18, %r15;
	selp.u32 	%r20, 1, 0, %p2;
	add.s32 	%r21, %r18, %r20;
	sub.s32 	%r22, %r19, %r21;
	div.u32 	%r23, %r22, %r38;
	add.s32 	%r3, %r23, %r20;
	and.b32  	%r24, %r3, 3;
	setp.eq.s32 	%p3, %r24, 3;
	mov.f32 	%f30, 0f00000000;
	mov.u32 	%r36, %r2;
	@%p3 bra 	$L__BB1_4;
	add.s32 	%r25, %r3, 1;
	and.b32  	%r26, %r25, 3;
	neg.s32 	%r34, %r26;
	mov.f32 	%f30, 0f00000000;
	mov.u32 	%r36, %r2;
$L__BB1_3:
	.pragma "nounroll";
	cvt.s64.s32 	%rd5, %r36;
	add.s64 	%rd6, %rd2, %rd5;
	shl.b64 	%rd7, %rd6, 2;
	add.s64 	%rd8, %rd1, %rd7;
	ld.global.f32 	%f12, [%rd8];
	add.f32 	%f30, %f30, %f12;
	add.s32 	%r36, %r36, %r38;
	add.s32 	%r34, %r34, 1;
	setp.ne.s32 	%p4, %r34, 0;
	@%p4 bra 	$L__BB1_3;
$L__BB1_4:
	setp.lt.u32 	%p5, %r3, 3;
	@%p5 bra 	$L__BB1_6;
$L__BB1_5:
	cvt.s64.s32 	%rd9, %r36;
	add.s64 	%rd10, %rd9, %rd2;
	shl.b64 	%rd11, %rd10, 2;
	add.s64 	%rd12, %rd1, %rd11;
	ld.global.f32 	%f13, [%rd12];
	add.f32 	%f14, %f30, %f13;
	add.s32 	%r27, %r36, %r38;
	cvt.s64.s32 	%rd13, %r27;
	add.s64 	%rd14, %rd13, %rd2;
	shl.b64 	%rd15, %rd14, 2;
	add.s64 	%rd16, %rd1, %rd15;
	ld.global.f32 	%f15, [%rd16];
	add.f32 	%f16, %f14, %f15;
	add.s32 	%r28, %r27, %r38;
	cvt.s64.s32 	%rd17, %r28;
	add.s64 	%rd18, %rd17, %rd2;
	shl.b64 	%rd19, %rd18, 2;
	add.s64 	%rd20, %rd1, %rd19;
	ld.global.f32 	%f17, [%rd20];
	add.f32 	%f18, %f16, %f17;
	add.s32 	%r29, %r28, %r38;
	cvt.s64.s32 	%rd21, %r29;
	add.s64 	%rd22, %rd21, %rd2;
	shl.b64 	%rd23, %rd22, 2;
	add.s64 	%rd24, %rd1, %rd23;
	ld.global.f32 	%f19, [%rd24];
	add.f32 	%f30, %f18, %f19;
	add.s32 	%r36, %r29, %r38;
	setp.lt.s32 	%p6, %r36, %r15;
	@%p6 bra 	$L__BB1_5;
$L__BB1_6:
	shl.b32 	%r30, %r2, 2;
	mov.u32 	%r31, shared;
	add.s32 	%r12, %r31, %r30;
	st.shared.f32 	[%r12], %f30;
	bar.sync 	0;
	setp.lt.s32 	%p7, %r38, 2;
	@%p7 bra 	$L__BB1_10;
$L__BB1_7:
	shr.u32 	%r14, %r38, 1;
	bar.sync 	0;
	setp.ge.u32 	%p8, %r2, %r14;
	@%p8 bra 	$L__BB1_9;
	shl.b32 	%r32, %r14, 2;
	add.s32 	%r33, %r12, %r32;
	ld.shared.f32 	%f20, [%r33];
	ld.shared.f32 	%f21, [%r12];
	add.f32 	%f22, %f20, %f21;
	st.shared.f32 	[%r12], %f22;
$L__BB1_9:
	setp.gt.u32 	%p9, %r38, 3;
	mov.u32 	%r38, %r14;
	@%p9 bra 	$L__BB1_7;
$L__BB1_10:
	setp.ne.s32 	%p10, %r2, 0;
	@%p10 bra 	$L__BB1_12;
	ld.shared.f32 	%f23, [shared];
	cvt.rn.f32.s32 	%f24, %r15;
	div.rn.f32 	%f25, %f23, %f24;
	cvta.to.global.u64 	%rd25, %rd3;
	mul.wide.u32 	%rd26, %r1, 4;
	add.s64 	%rd27, %rd25, %rd26;
	st.global.f32 	[%rd27], %f25;
$L__BB1_12:
	ret;

}
	// .globl	_Z11rstd_kernelPfS_S_iii
.visible .entry _Z11rstd_kernelPfS_S_iii(
	.param .u64 .ptr .align 1 _Z11rstd_kernelPfS_S_iii_param_0,
	.param .u64 .ptr .align 1 _Z11rstd_kernelPfS_S_iii_param_1,
	.param .u64 .ptr .align 1 _Z11rstd_kernelPfS_S_iii_param_2,
	.param .u32 _Z11rstd_kernelPfS_S_iii_param_3,
	.param .u32 _Z11rstd_kernelPfS_S_iii_param_4,
	.param .u32 _Z11rstd_kernelPfS_S_iii_param_5
)
{
	.reg .pred 	%p<11>;
	.reg .b32 	%r<39>;
	.reg .b32 	%f<40>;
	.reg .b64 	%rd<32>;

	ld.param.u64 	%rd3, [_Z11rstd_kernelPfS_S_iii_param_0];
	ld.param.u64 	%rd4, [_Z11rstd_kernelPfS_S_iii_param_1];
	ld.param.u64 	%rd5, [_Z11rstd_kernelPfS_S_iii_param_2];
	ld.param.u32 	%r15, [_Z11rstd_kernelPfS_S_iii_param_4];
	ld.param.u32 	%r38, [_Z11rstd_kernelPfS_S_iii_param_5];
	cvta.to.global.u64 	%rd1, %rd4;
	cvta.to.global.u64 	%rd6, %rd5;
	mov.u32 	%r1, %ctaid.x;
	mov.u32 	%r2, %tid.x;
	mul.lo.s32 	%r17, %r15, %r1;
	cvt.s64.s32 	%rd2, %r17;
	mul.wide.u32 	%rd7, %r1, 4;
	add.s64 	%rd8, %rd6, %rd7;
	ld.global.f32 	%f1, [%rd8];
	setp.ge.s32 	%p1, %r2, %r15;
	mov.f32 	%f39, 0f00000000;
	@%p1 bra 	$L__BB2_6;
	add.s32 	%r18, %r2, %r38;
	max.s32 	%r19, %r15, %r18;
	setp.lt.s32 	%p2, %r18, %r15;
	selp.u32 	%r20, 1, 0, %p2;
	add.s32 	%r21, %r18, %r20;
	sub.s32 	%r22, %r19, %r21;
	div.u32 	%r23, %r22, %r38;
	add.s32 	%r3, %r23, %r20;
	and.b32  	%r24, %r3, 3;
	setp.eq.s32 	%p3, %r24, 3;
	mov.f32 	%f39, 0f00000000;
	mov.u32 	%r36, %r2;
	@%p3 bra 	$L__BB2_4;
	add.s32 	%r25, %r3, 1;
	and.b32  	%r26, %r25, 3;
	neg.s32 	%r34, %r26;
	mov.f32 	%f39, 0f00000000;
	mov.u32 	%r36, %r2;
$L__BB2_3:
	.pragma "nounroll";
	cvt.s64.s32 	%rd9, %r36;
	add.s64 	%rd10, %rd2, %rd9;
	shl.b64 	%rd11, %rd10, 2;
	add.s64 	%rd12, %rd1, %rd11;
	ld.global.f32 	%f13, [%rd12];
	sub.f32 	%f14, %f13, %f1;
	fma.rn.f32 	%f39, %f14, %f14, %f39;
	add.s32 	%r36, %r36, %r38;
	add.s32 	%r34, %r34, 1;
	setp.ne.s32 	%p4, %r34, 0;
	@%p4 bra 	$L__BB2_3;
$L__BB2_4:
	setp.lt.u32 	%p5, %r3, 3;
	@%p5 bra 	$L__BB2_6;
$L__BB2_5:
	cvt.s64.s32 	%rd13, %r36;
	add.s64 	%rd14, %rd13, %rd2;
	shl.b64 	%rd15, %rd14, 2;
	add.s64 	%rd16, %rd1, %rd15;
	ld.global.f32 	%f15, [%rd16];
	sub.f32 	%f16, %f15, %f1;
	fma.rn.f32 	%f17, %f16, %f16, %f39;
	add.s32 	%r27, %r36, %r38;
	cvt.s64.s32 	%rd17, %r27;
	add.s64 	%rd18, %rd17, %rd2;
	shl.b64 	%rd19, %rd18, 2;
	add.s64 	%rd20, %rd1, %rd19;
	ld.global.f32 	%f18, [%rd20];
	sub.f32 	%f19, %f18, %f1;
	fma.rn.f32 	%f20, %f19, %f19, %f17;
	add.s32 	%r28, %r27, %r38;
	cvt.s64.s32 	%rd21, %r28;
	add.s64 	%rd22, %rd21, %rd2;
	shl.b64 	%rd23, %rd22, 2;
	add.s64 	%rd24, %rd1, %rd23;
	ld.global.f32 	%f21, [%rd24];
	sub.f32 	%f22, %f21, %f1;
	fma.rn.f32 	%f23, %f22, %f22, %f20;
	add.s32 	%r29, %r28, %r38;
	cvt.s64.s32 	%rd25, %r29;
	add.s64 	%rd26, %rd25, %rd2;
	shl.b64 	%rd27, %rd26, 2;
	add.s64 	%rd28, %rd1, %rd27;
	ld.global.f32 	%f24, [%rd28];
	sub.f32 	%f25, %f24, %f1;
	fma.rn.f32 	%f39, %f25, %f25, %f23;
	add.s32 	%r36, %r29, %r38;
	setp.lt.s32 	%p6, %r36, %r15;
	@%p6 bra 	$L__BB2_5;
$L__BB2_6:
	shl.b32 	%r30, %r2, 2;
	mov.u32 	%r31, shared;
	add.s32 	%r12, %r31, %r30;
	st.shared.f32 	[%r12], %f39;
	bar.sync 	0;
	setp.lt.s32 	%p7, %r38, 2;
	@%p7 bra 	$L__BB2_10;
$L__BB2_7:
	shr.u32 	%r14, %r38, 1;
	bar.sync 	0;
	setp.ge.u32 	%p8, %r2, %r14;
	@%p8 bra 	$L__BB2_9;
	shl.b32 	%r32, %r14, 2;
	add.s32 	%r33, %r12, %r32;
	ld.shared.f32 	%f26, [%r33];
	ld.shared.f32 	%f27, [%r12];
	add.f32 	%f28, %f26, %f27;
	st.shared.f32 	[%r12], %f28;
$L__BB2_9:
	setp.gt.u32 	%p9, %r38, 3;
	mov.u32 	%r38, %r14;
	@%p9 bra 	$L__BB2_7;
$L__BB2_10:
	setp.ne.s32 	%p10, %r2, 0;
	@%p10 bra 	$L__BB2_12;
	ld.shared.f32 	%f29, [shared];
	cvt.rn.f32.s32 	%f30, %r15;
	div.rn.f32 	%f31, %f29, %f30;
	add.f32 	%f32, %f31, 0f3727C5AC;
	sqrt.rn.f32 	%f33, %f32;
	rcp.rn.f32 	%f34, %f33;
	cvta.to.global.u64 	%rd29, %rd3;
	add.s64 	%rd31, %rd29, %rd7;
	st.global.f32 	[%rd31], %f34;
$L__BB2_12:
	ret;

}
	// .globl	_Z20normalization_kernelPfS_S_S_S_S_iii
.visible .entry _Z20normalization_kernelPfS_S_S_S_S_iii(
	.param .u64 .ptr .align 1 _Z20normalization_kernelPfS_S_S_S_S_iii_param_0,
	.param .u64 .ptr .align 1 _Z20normalization_kernelPfS_S_S_S_S_iii_param_1,
	.param .u64 .ptr .align 1 _Z20normalization_kernelPfS_S_S_S_S_iii_param_2,
	.param .u64 .ptr .align 1 _Z20normalization_kernelPfS_S_S_S_S_iii_param_3,
	.param .u64 .ptr .align 1 _Z20normalization_kernelPfS_S_S_S_S_iii_param_4,
	.param .u64 .ptr .align 1 _Z20normalization_kernelPfS_S_S_S_S_iii_param_5,
	.param .u32 _Z20normalization_kernelPfS_S_S_S_S_iii_param_6,
	.param .u32 _Z20normalization_kernelPfS_S_S_S_S_iii_param_7,
	.param .u32 _Z20normalization_kernelPfS_S_S_S_S_iii_param_8
)
{
	.reg .b32 	%r<9>;
	.reg .b32 	%f<9>;
	.reg .b64 	%rd<22>;

	ld.param.u64 	%rd1, [_Z20normalization_kernelPfS_S_S_S_S_iii_param_0];
	ld.param.u64 	%rd2, [_Z20normalization_kernelPfS_S_S_S_S_iii_param_1];
	ld.param.u64 	%rd3, [_Z20normalization_kernelPfS_S_S_S_S_iii_param_2];
	ld.param.u64 	%rd4, [_Z20normalization_kernelPfS_S_S_S_S_iii_param_3];
	ld.param.u64 	%rd5, [_Z20normalization_kernelPfS_S_S_S_S_iii_param_4];
	ld.param.u64 	%rd6, [_Z20normalization_kernelPfS_S_S_S_S_iii_param_5];
	ld.param.u32 	%r1, [_Z20normalization_kernelPfS_S_S_S_S_iii_param_8];
	cvta.to.global.u64 	%rd7, %rd1;
	cvta.to.global.u64 	%rd8, %rd6;
	cvta.to.global.u64 	%rd9, %rd5;
	cvta.to.global.u64 	%rd10, %rd2;
	cvta.to.global.u64 	%rd11, %rd4;
	cvta.to.global.u64 	%rd12, %rd3;
	mov.u32 	%r2, %ctaid.x;
	mov.u32 	%r3, %ntid.x;
	mov.u32 	%r4, %tid.x;
	mad.lo.s32 	%r5, %r2, %r3, %r4;
	div.s32 	%r6, %r5, %r1;
	mul.lo.s32 	%r7, %r6, %r1;
	sub.s32 	%r8, %r5, %r7;
	mul.wide.s32 	%rd13, %r6, 4;
	add.s64 	%rd14, %rd12, %rd13;
	ld.global.f32 	%f1, [%rd14];
	add.s64 	%rd15, %rd11, %rd13;
	ld.global.f32 	%f2, [%rd15];
	mul.wide.s32 	%rd16, %r5, 4;
	add.s64 	%rd17, %rd10, %rd16;
	ld.global.f32 	%f3, [%rd17];
	sub.f32 	%f4, %f3, %f1;
	mul.f32 	%f5, %f2, %f4;
	mul.wide.s32 	%rd18, %r8, 4;
	add.s64 	%rd19, %rd9, %rd18;
	ld.global.f32 	%f6, [%rd19];
	add.s64 	%rd20, %rd8, %rd18;
	ld.global.f32 	%f7, [%rd20];
	fma.rn.f32 	%f8, %f6, %f5, %f7;
	add.s64 	%rd21, %rd7, %rd16;
	st.global.f32 	[%rd21], %f8;
	ret;

}


// ===== COMPILED SASS (sm_100) =====

	.target	sm_100

	.elftype	@"ET_EXEC"


//--------------------- .note.nv.tkinfo           --------------------------
	.section	.note.nv.tkinfo,"",@"SHT_NOTE"
	.sectionflags	@"SHF_NOTE_NV_TKINFO"
	.tkinfo
        /*0018*/ 	.word	0x00000002
        /*0030*/ 	.string	""
        /*0030*/ 	.string	"ptxas"
        /*0030*/ 	.string	"Cuda compilation tools, release 13.0, V13.0.88"
        /*0030*/ 	.string	"Build cuda_13.0.r13.0/compiler.36424714_0"
        /*0030*/ 	.string	"-arch sm_100 -m 64 "



//--------------------- .note.nv.cuinfo           --------------------------
	.section	.note.nv.cuinfo,"",@"SHT_NOTE"
	.sectionflags	@"SHF_NOTE_NV_CUINFO"
        /*0018*/ 	.short	0x0002
        /*001a*/ 	.short	0x0064
        /*001c*/ 	.short	0x0082
	.zero		2


//--------------------- .nv.info                  --------------------------
	.section	.nv.info,"",@"SHT_CUDA_INFO"
	.align	4


	//----- nvinfo : EIATTR_REGCOUNT
	.align		4
        /*0000*/ 	.byte	0x04, 0x2f
        /*0002*/ 	.short	(.L_1 - .L_0)
	.align		4
.L_0:
        /*0004*/ 	.word	index@(_Z25layernorm_forward_kernel1PfS_S_S_S_S_ii)
        /*0008*/ 	.word	0x0000001f


	//----- nvinfo : EIATTR_FRAME_SIZE
	.align		4
.L_1:
        /*000c*/ 	.byte	0x04, 0x11
        /*000e*/ 	.short	(.L_3 - .L_2)
	.align		4
.L_2:
        /*0010*/ 	.word	index@($__internal_6_$__cuda_sm3x_div_rn_noftz_f32_slowpath)
        /*0014*/ 	.word	0x00000000


	//----- nvinfo : EIATTR_FRAME_SIZE
	.align		4
.L_3:
        /*0018*/ 	.byte	0x04, 0x11
        /*001a*/ 	.short	(.L_5 - .L_4)
	.align		4
.L_4:
        /*001c*/ 	.word	index@($__internal_5_$__cuda_sm20_sqrt_rn_f32_slowpath)
        /*0020*/ 	.word	0x00000000


	//----- nvinfo : EIATTR_FRAME_SIZE
	.align		4
.L_5:
        /*0024*/ 	.byte	0x04, 0x11
        /*0026*/ 	.short	(.L_7 - .L_6)
	.align		4
.L_6:
        /*0028*/ 	.word	index@($__internal_4_$__cuda_sm20_rcp_rn_f32_slowpath)
        /*002c*/ 	.word	0x00000000


	//----- nvinfo : EIATTR_FRAME_SIZE
	.align		4
.L_7:
        /*0030*/ 	.byte	0x04, 0x11
        /*0032*/ 	.short	(.L_9 - .L_8)
	.align		4
.L_8:
        /*0034*/ 	.word	index@(_Z25layernorm_forward_kernel1PfS_S_S_S_S_ii)
        /*0038*/ 	.word	0x00000000


	//----- nvinfo : EIATTR_REGCOUNT
	.align		4
.L_9:
        /*003c*/ 	.byte	0x04, 0x2f
        /*003e*/ 	.short	(.L_11 - .L_10)
	.align		4
.L_10:
        /*0040*/ 	.word	index@(_Z11mean_kernelPfS_iii)
        /*0044*/ 	.word	0x00000014


	//----- nvinfo : EIATTR_FRAME_SIZE
	.align		4
.L_11:
        /*0048*/ 	.byte	0x04, 0x11
        /*004a*/ 	.short	(.L_13 - .L_12)
	.align		4
.L_12:
        /*004c*/ 	.word	index@($__internal_3_$__cuda_sm3x_div_rn_noftz_f32_slowpath)
        /*0050*/ 	.word	0x00000000


	//----- nvinfo : EIATTR_FRAME_SIZE
	.align		4
.L_13:
        /*0054*/ 	.byte	0x04, 0x11
        /*0056*/ 	.short	(.L_15 - .L_14)
	.align		4
.L_14:
        /*0058*/ 	.word	index@(_Z11mean_kernelPfS_iii)
        /*005c*/ 	.word	0x00000000


	//----- nvinfo : EIATTR_REGCOUNT
	.align		4
.L_15:
        /*0060*/ 	.byte	0x04, 0x2f
        /*0062*/ 	.short	(.L_17 - .L_16)
	.align		4
.L_16:
        /*0064*/ 	.word	index@(_Z11rstd_kernelPfS_S_iii)
        /*0068*/ 	.word	0x00000017


	//----- nvinfo : EIATTR_FRAME_SIZE
	.align		4
.L_17:
        /*006c*/ 	.byte	0x04, 0x11
        /*006e*/ 	.short	(.L_19 - .L_18)
	.align		4
.L_18:
        /*0070*/ 	.word	index@($__internal_2_$__cuda_sm3x_div_rn_noftz_f32_slowpath)
        /*0074*/ 	.word	0x00000000


	//----- nvinfo : EIATTR_FRAME_SIZE
	.align		4
.L_19:
        /*0078*/ 	.byte	0x04, 0x11
        /*007a*/ 	.short	(.L_21 - .L_20)
	.align		4
.L_20:
        /*007c*/ 	.word	index@($__internal_1_$__cuda_sm20_sqrt_rn_f32_slowpath)
        /*0080*/ 	.word	0x00000000


	//----- nvinfo : EIATTR_FRAME_SIZE
	.align		4
.L_21:
        /*0084*/ 	.byte	0x04, 0x11
        /*0086*/ 	.short	(.L_23 - .L_22)
	.align		4
.L_22:
        /*0088*/ 	.word	index@($__internal_0_$__cuda_sm20_rcp_rn_f32_slowpath)
        /*008c*/ 	.word	0x00000000


	//----- nvinfo : EIATTR_FRAME_SIZE
	.align		4
.L_23:
        /*0090*/ 	.byte	0x04, 0x11
        /*0092*/ 	.short	(.L_25 - .L_24)
	.align		4
.L_24:
        /*0094*/ 	.word	index@(_Z11rstd_kernelPfS_S_iii)
        /*0098*/ 	.word	0x00000000


	//----- nvinfo : EIATTR_REGCOUNT
	.align		4
.L_25:
        /*009c*/ 	.byte	0x04, 0x2f
        /*009e*/ 	.short	(.L_27 - .L_26)
	.align		4
.L_26:
        /*00a0*/ 	.word	index@(_Z20normalization_kernelPfS_S_S_S_S_iii)
        /*00a4*/ 	.word	0x00000012


	//----- nvinfo : EIATTR_FRAME_SIZE
	.align		4
.L_27:
        /*00a8*/ 	.byte	0x04, 0x11
        /*00aa*/ 	.short	(.L_29 - .L_28)
	.align		4
.L_28:
        /*00ac*/ 	.word	index@(_Z20normalization_kernelPfS_S_S_S_S_iii)
        /*00b0*/ 	.word	0x00000000


	//----- nvinfo : EIATTR_MIN_STACK_SIZE
	.align		4
.L_29:
        /*00b4*/ 	.byte	0x04, 0x12
        /*00b6*/ 	.short	(.L_31 - .L_30)
	.align		4
.L_30:
        /*00b8*/ 	.word	index@(_Z20normalization_kernelPfS_S_S_S_S_iii)
        /*00bc*/ 	.word	0x00000000


	//----- nvinfo : EIATTR_MIN_STACK_SIZE
	.align		4
.L_31:
        /*00c0*/ 	.byte	0x04, 0x12
        /*00c2*/ 	.short	(.L_33 - .L_32)
	.align		4
.L_32:
        /*00c4*/ 	.word	index@(_Z11rstd_kernelPfS_S_iii)
        /*00c8*/ 	.word	0x00000000


	//----- nvinfo : EIATTR_MIN_STACK_SIZE
	.align		4
.L_33:
        /*00cc*/ 	.byte	0x04, 0x12
        /*00ce*/ 	.short	(.L_35 - .L_34)
	.align		4
.L_34:
        /*00d0*/ 	.word	index@(_Z11mean_kernelPfS_iii)
        /*00d4*/ 	.word	0x00000000


	//----- nvinfo : EIATTR_MIN_STACK_SIZE
	.align		4
.L_35:
        /*00d8*/ 	.byte	0x04, 0x12
        /*00da*/ 	.short	(.L_37 - .L_36)
	.align		4
.L_36:
        /*00dc*/ 	.word	index@(_Z25layernorm_forward_kernel1PfS_S_S_S_S_ii)
        /*00e0*/ 	.word	0x00000000
.L_37:


//--------------------- .nv.compat                --------------------------
	.section	.nv.compat,"",@"SHT_CUDA_COMPAT_INFO"
	.align	4
        /*0000*/ 	.byte	0x02, 0x09, 0x00, 0x00, 0x02, 0x02, 0x01, 0x00, 0x02, 0x05, 0x05, 0x00, 0x03, 0x07, 0x01, 0x01
        /*0010*/ 	.byte	0x02, 0x03, 0x00, 0x00, 0x02, 0x06, 0x01, 0x00, 0x04, 0x0b, 0x08, 0x00, 0x01, 0x00, 0x00, 0x00
        /*0020*/ 	.byte	0x00, 0x00, 0x00, 0x00


//--------------------- .nv.info._Z20normalization_kernelPfS_S_S_S_S_iii --------------------------
	.section	.nv.info._Z20normalization_kernelPfS_S_S_S_S_iii,"",@"SHT_CUDA_INFO"
	.sectionflags	@""
	.align	4


	//----- nvinfo : EIATTR_CUDA_API_VERSION
	.align		4
        /*0000*/ 	.byte	0x04, 0x37
        /*0002*/ 	.short	(.L_39 - .L_38)
.L_38:
        /*0004*/ 	.word	0x00000082


	//----- nvinfo : EIATTR_KPARAM_INFO
	.align		4
.L_39:
        /*0008*/ 	.byte	0x04, 0x17
        /*000a*/ 	.short	(.L_41 - .L_40)
.L_40:
        /*000c*/ 	.word	0x00000000
        /*0010*/ 	.short	0x0008
        /*0012*/ 	.short	0x0038
        /*0014*/ 	.byte	0x00, 0xf0, 0x11, 0x00


	//----- nvinfo : EIATTR_KPARAM_INFO
	.align		4
.L_41:
        /*0018*/ 	.byte	0x04, 0x17
        /*001a*/ 	.short	(.L_43 - .L_42)
.L_42:
        /*001c*/ 	.word	0x00000000
        /*0020*/ 	.short	0x0007
        /*0022*/ 	.short	0x0034
        /*0024*/ 	.byte	0x00, 0xf0, 0x11, 0x00


	//----- nvinfo : EIATTR_KPARAM_INFO
	.align		4
.L_43:
        /*0028*/ 	.byte	0x04, 0x17
        /*002a*/ 	.short	(.L_45 - .L_44)
.L_44:
        /*002c*/ 	.word	0x00000000
        /*0030*/ 	.short	0x0006
        /*0032*/ 	.short	0x0030
        /*0034*/ 	.byte	0x00, 0xf0, 0x11, 0x00


	//----- nvinfo : EIATTR_KPARAM_INFO
	.align		4
.L_45:
        /*0038*/ 	.byte	0x04, 0x17
        /*003a*/ 	.short	(.L_47 - .L_46)
.L_46:
        /*003c*/ 	.word	0x00000000
        /*0040*/ 	.short	0x0005
        /*0042*/ 	.short	0x0028
        /*0044*/ 	.byte	0x00, 0xf5, 0x21, 0x00


	//----- nvinfo : EIATTR_KPARAM_INFO
	.align		4
.L_47:
        /*0048*/ 	.byte	0x04, 0x17
        /*004a*/ 	.short	(.L_49 - .L_48)
.L_48:
        /*004c*/ 	.word	0x00000000
        /*0050*/ 	.short	0x0004
        /*0052*/ 	.short	0x0020
        /*0054*/ 	.byte	0x00, 0xf5, 0x21, 0x00


	//----- nvinfo : EIATTR_KPARAM_INFO
	.align		4
.L_49:
        /*0058*/ 	.byte	0x04, 0x17
        /*005a*/ 	.short	(.L_51 - .L_50)
.L_50:
        /*005c*/ 	.word	0x00000000
        /*0060*/ 	.short	0x0003
        /*0062*/ 	.short	0x0018
        /*0064*/ 	.byte	0x00, 0xf5, 0x21, 0x00


	//----- nvinfo : EIATTR_KPARAM_INFO
	.align		4
.L_51:
        /*0068*/ 	.byte	0x04, 0x17
        /*006a*/ 	.short	(.L_53 - .L_52)
.L_52:
        /*006c*/ 	.word	0x00000000
        /*0070*/ 	.short	0x0002
        /*0072*/ 	.short	0x0010
        /*0074*/ 	.byte	0x00, 0xf5, 0x21, 0x00


	//----- nvinfo : EIATTR_KPARAM_INFO
	.align		4
.L_53:
        /*0078*/ 	.byte	0x04, 0x17
        /*007a*/ 	.short	(.L_55 - .L_54)
.L_54:
        /*007c*/ 	.word	0x00000000
        /*0080*/ 	.short	0x0001
        /*0082*/ 	.short	0x0008
        /*0084*/ 	.byte	0x00, 0xf5, 0x21, 0x00


	//----- nvinfo : EIATTR_KPARAM_INFO
	.align		4
.L_55:
        /*0088*/ 	.byte	0x04, 0x17
        /*008a*/ 	.short	(.L_57 - .L_56)
.L_56:
        /*008c*/ 	.word	0x00000000
        /*0090*/ 	.short	0x0000
        /*0092*/ 	.short	0x0000
        /*0094*/ 	.byte	0x00, 0xf5, 0x21, 0x00


	//----- nvinfo : EIATTR_SPARSE_MMA_MASK
	.align		4
.L_57:
        /*0098*/ 	.byte	0x03, 0x50
        /*009a*/ 	.short	0x0000


	//----- nvinfo : EIATTR_MAXREG_COUNT
	.align		4
        /*009c*/ 	.byte	0x03, 0x1b
        /*009e*/ 	.short	0x00ff


	//----- nvinfo : EIATTR_MERCURY_ISA_VERSION
	.align		4
        /*00a0*/ 	.byte	0x03, 0x5f
        /*00a2*/ 	.short	0x0101


	//----- nvinfo : EIATTR_VRC_CTA_INIT_COUNT
	.align		4
        /*00a4*/ 	.byte	0x02, 0x4a
	.zero		1
	.zero		1


	//----- nvinfo : EIATTR_EXIT_INSTR_OFFSETS
	.align		4
        /*00a8*/ 	.byte	0x04, 0x1c
        /*00aa*/ 	.short	(.L_59 - .L_58)


	//   ....[0]....
.L_58:
        /*00ac*/ 	.word	0x00000350


	//----- nvinfo : EIATTR_CBANK_PARAM_SIZE
	.align		4
.L_59:
        /*00b0*/ 	.byte	0x03, 0x19
        /*00b2*/ 	.short	0x003c


	//----- nvinfo : EIATTR_PARAM_CBANK
	.align		4
        /*00b4*/ 	.byte	0x04, 0x0a
        /*00b6*/ 	.short	(.L_61 - .L_60)
	.align		4
.L_60:
        /*00b8*/ 	.word	index@(.nv.constant0._Z20normalization_kernelPfS_S_S_S_S_iii)
        /*00bc*/ 	.short	0x0380
        /*00be*/ 	.short	0x003c


	//----- nvinfo : EIATTR_SW_WAR
	.align		4
.L_61:
        /*00c0*/ 	.byte	0x04, 0x36
        /*00c2*/ 	.short	(.L_63 - .L_62)
.L_62:
        /*00c4*/ 	.word	0x00000008
.L_63:


//--------------------- .nv.info._Z11rstd_kernelPfS_S_iii --------------------------
	.section	.nv.info._Z11rstd_kernelPfS_S_iii,"",@"SHT_CUDA_INFO"
	.sectionflags	@""
	.align	4


	//----- nvinfo : EIATTR_CUDA_API_VERSION
	.align		4
        /*0000*/ 	.byte	0x04, 0x37
        /*0002*/ 	.short	(.L_65 - .L_64)
.L_64:
        /*0004*/ 	.word	0x00000082


	//----- nvinfo : EIATTR_KPARAM_INFO
	.align		4
.L_65:
        /*0008*/ 	.byte	0x04, 0x17
        /*000a*/ 	.short	(.L_67 - .L_66)
.L_66:
        /*000c*/ 	.word	0x00000000
        /*0010*/ 	.short	0x0005
        /*0012*/ 	.short	0x0020
        /*0014*/ 	.byte	0x00, 0xf0, 0x11, 0x00


	//----- nvinfo : EIATTR_KPARAM_INFO
	.align		4
.L_67:
        /*0018*/ 	.byte	0x04, 0x17
        /*001a*/ 	.short	(.L_69 - .L_68)
.L_68:
        /*001c*/ 	.word	0x00000000
        /*0020*/ 	.short	0x0004
        /*0022*/ 	.short	0x001c
        /*0024*/ 	.byte	0x00, 0xf0, 0x11, 0x00


	//----- nvinfo : EIATTR_KPARAM_INFO
	.align		4
.L_69:
        /*0028*/ 	.byte	0x04, 0x17
        /*002a*/ 	.short	(.L_71 - .L_70)
.L_70:
        /*002c*/ 	.word	0x00000000
        /*0030*/ 	.short	0x0003
        /*0032*/ 	.short	0x0018
        /*0034*/ 	.byte	0x00, 0xf0, 0x11, 0x00


	//----- nvinfo : EIATTR_KPARAM_INFO
	.align		4
.L_71:
        /*0038*/ 	.byte	0x04, 0x17
        /*003a*/ 	.short	(.L_73 - .L_72)
.L_72:
        /*003c*/ 	.word	0x00000000
        /*0040*/ 	.short	0x0002
        /*0042*/ 	.short	0x0010
        /*0044*/ 	.byte	0x00, 0xf5, 0x21, 0x00


	//----- nvinfo : EIATTR_KPARAM_INFO
	.align		4
.L_73:
        /*0048*/ 	.byte	0x04, 0x17
        /*004a*/ 	.short	(.L_75 - .L_74)
.L_74:
        /*004c*/ 	.word	0x00000000
        /*0050*/ 	.short	0x0001
        /*0052*/ 	.short	0x0008
        /*0054*/ 	.byte	0x00, 0xf5, 0x21, 0x00


	//----- nvinfo : EIATTR_KPARAM_INFO
	.align		4
.L_75:
        /*0058*/ 	.byte	0x04, 0x17
        /*005a*/ 	.short	(.L_77 - .L_76)
.L_76:
        /*005c*/ 	.word	0x00000000
        /*0060*/ 	.short	0x0000
        /*0062*/ 	.short	0x0000
        /*0064*/ 	.byte	0x00, 0xf5, 0x21, 0x00


	//----- nvinfo : EIATTR_SPARSE_MMA_MASK
	.align		4
.L_77:
        /*0068*/ 	.byte	0x03, 0x50
        /*006a*/ 	.short	0x0000


	//----- nvinfo : EIATTR_MAXREG_COUNT
	.align		4
        /*006c*/ 	.byte	0x03, 0x1b
        /*006e*/ 	.short	0x00ff


	//----- nvinfo : EIATTR_NUM_BARRIERS
	.align		4
        /*0070*/ 	.byte	0x02, 0x4c
        /*0072*/ 	.byte	0x01
	.zero		1


	//----- nvinfo : EIATTR_MERCURY_ISA_VERSION
	.align		4
        /*0074*/ 	.byte	0x03, 0x5f
        /*0076*/ 	.short	0x0101


	//----- nvinfo : EIATTR_VRC_CTA_INIT_COUNT
	.align		4
        /*0078*/ 	.byte	0x02, 0x4a
	.zero		1
	.zero		1


	//----- nvinfo : EIATTR_EXIT_INSTR_OFFSETS
	.align		4
        /*007c*/ 	.byte	0x04, 0x1c
        /*007e*/ 	.short	(.L_79 - .L_78)


	//   ....[0]....
.L_78:
        /*0080*/ 	.word	0x000007c0


	//   ....[1]....
        /*0084*/ 	.word	0x00000aa0


	//----- nvinfo : EIATTR_CRS_STACK_SIZE
	.align		4
.L_79:
        /*0088*/ 	.byte	0x04, 0x1e
        /*008a*/ 	.short	(.L_81 - .L_80)
.L_80:
        /*008c*/ 	.word	0x00000000


	//----- nvinfo : EIATTR_CBANK_PARAM_SIZE
	.align		4
.L_81:
        /*0090*/ 	.byte	0x03, 0x19
        /*0092*/ 	.short	0x0024


	//----- nvinfo : EIATTR_PARAM_CBANK
	.align		4
        /*0094*/ 	.byte	0x04, 0x0a
        /*0096*/ 	.short	(.L_83 - .L_82)
	.align		4
.L_82:
        /*0098*/ 	.word	index@(.nv.constant0._Z11rstd_kernelPfS_S_iii)
        /*009c*/ 	.short	0x0380
        /*009e*/ 	.short	0x0024


	//----- nvinfo : EIATTR_SW_WAR
	.align		4
.L_83:
        /*00a0*/ 	.byte	0x04, 0x36
        /*00a2*/ 	.short	(.L_85 - .L_84)
.L_84:
        /*00a4*/ 	.word	0x00000008
.L_85:


//--------------------- .nv.info._Z11mean_kernelPfS_iii --------------------------
	.section	.nv.info._Z11mean_kernelPfS_iii,"",@"SHT_CUDA_INFO"
	.sectionflags	@""
	.align	4


	//----- nvinfo : EIATTR_CUDA_API_VERSION
	.align		4
        /*0000*/ 	.byte	0x04, 0x37
        /*0002*/ 	.short	(.L_87 - .L_86)
.L_86:
        /*0004*/ 	.word	0x00000082


	//----- nvinfo : EIATTR_KPARAM_INFO
	.align		4
.L_87:
        /*0008*/ 	.byte	0x04, 0x17
        /*000a*/ 	.short	(.L_89 - .L_88)
.L_88:
        /*000c*/ 	.word	0x00000000
        /*0010*/ 	.short	0x0004
        /*0012*/ 	.short	0x0018
        /*0014*/ 	.byte	0x00, 0xf0, 0x11, 0x00


	//----- nvinfo : EIATTR_KPARAM_INFO
	.align		4
.L_89:
        /*0018*/ 	.byte	0x04, 0x17
        /*001a*/ 	.short	(.L_91 - .L_90)
.L_90:
        /*001c*/ 	.word	0x00000000
        /*0020*/ 	.short	0x0003
        /*0022*/ 	.short	0x0014
        /*0024*/ 	.byte	0x00, 0xf0, 0x11, 0x00


	//----- nvinfo : EIATTR_KPARAM_INFO
	.align		4
.L_91:
        /*0028*/ 	.byte	0x04, 0x17
        /*002a*/ 	.short	(.L_93 - .L_92)
.L_92:
        /*002c*/ 	.word	0x00000000
        /*0030*/ 	.short	0x0002
        /*0032*/ 	.short	0x0010
        /*0034*/ 	.byte	0x00, 0xf0, 0x11, 0x00


	//----- nvinfo : EIATTR_KPARAM_INFO
	.align		4
.L_93:
        /*0038*/ 	.byte	0x04, 0x17
        /*003a*/ 	.short	(.L_95 - .L_94)
.L_94:
        /*003c*/ 	.word	0x00000000
        /*0040*/ 	.short	0x0001
        /*0042*/ 	.short	0x0008
        /*0044*/ 	.byte	0x00, 0xf5, 0x21, 0x00


	//----- nvinfo : EIATTR_KPARAM_INFO
	.align		4
.L_95:
        /*0048*/ 	.byte	0x04, 0x17
        /*004a*/ 	.short	(.L_97 - .L_96)
.L_96:
        /*004c*/ 	.word	0x00000000
        /*0050*/ 	.short	0x0000
        /*0052*/ 	.short	0x0000
        /*0054*/ 	.byte	0x00, 0xf5, 0x21, 0x00


	//----- nvinfo : EIATTR_SPARSE_MMA_MASK
	.align		4
.L_97:
        /*0058*/ 	.byte	0x03, 0x50
        /*005a*/ 	.short	0x0000


	//----- nvinfo : EIATTR_MAXREG_COUNT
	.align		4
        /*005c*/ 	.byte	0x03, 0x1b
        /*005e*/ 	.short	0x00ff


	//----- nvinfo : EIATTR_NUM_BARRIERS
	.align		4
        /*0060*/ 	.byte	0x02, 0x4c
        /*0062*/ 	.byte	0x01
	.zero		1


	//----- nvinfo : EIATTR_MERCURY_ISA_VERSION
	.align		4
        /*0064*/ 	.byte	0x03, 0x5f
        /*0066*/ 	.short	0x0101


	//----- nvinfo : EIATTR_VRC_CTA_INIT_COUNT
	.align		4
        /*0068*/ 	.byte	0x02, 0x4a
	.zero		1
	.zero		1


	//----- nvinfo : EIATTR_EXIT_INSTR_OFFSETS
	.align		4
        /*006c*/ 	.byte	0x04, 0x1c
        /*006e*/ 	.short	(.L_99 - .L_98)


	//   ....[0]....
.L_98:
        /*0070*/ 	.word	0x00000740


	//   ....[1]....
        /*0074*/ 	.word	0x00000890


	//----- nvinfo : EIATTR_CRS_STACK_SIZE
	.align		4
.L_99:
        /*0078*/ 	.byte	0x04, 0x1e
        /*007a*/ 	.short	(.L_101 - .L_100)
.L_100:
        /*007c*/ 	.word	0x00000000


	//----- nvinfo : EIATTR_CBANK_PARAM_SIZE
	.align		4
.L_101:
        /*0080*/ 	.byte	0x03, 0x19
        /*0082*/ 	.short	0x001c


	//----- nvinfo : EIATTR_PARAM_CBANK
	.align		4
        /*0084*/ 	.byte	0x04, 0x0a
        /*0086*/ 	.short	(.L_103 - .L_102)
	.align		4
.L_102:
        /*0088*/ 	.word	index@(.nv.constant0._Z11mean_kernelPfS_iii)
        /*008c*/ 	.short	0x0380
        /*008e*/ 	.short	0x001c


	//----- nvinfo : EIATTR_SW_WAR
	.align		4
.L_103:
        /*0090*/ 	.byte	0x04, 0x36
        /*0092*/ 	.short	(.L_105 - .L_104)
.L_104:
        /*0094*/ 	.word	0x00000008
.L_105:


//--------------------- .nv.info._Z25layernorm_forward_kernel1PfS_S_S_S_S_ii --------------------------
	.section	.nv.info._Z25layernorm_forward_kernel1PfS_S_S_S_S_ii,"",@"SHT_CUDA_INFO"
	.sectionflags	@""
	.align	4


	//----- nvinfo : EIATTR_CUDA_API_VERSION
	.align		4
        /*0000*/ 	.byte	0x04, 0x37
        /*0002*/ 	.short	(.L_107 - .L_106)
.L_106:
        /*0004*/ 	.word	0x00000082


	//----- nvinfo : EIATTR_KPARAM_INFO
	.align		4
.L_107:
        /*0008*/ 	.byte	0x04, 0x17
        /*000a*/ 	.short	(.L_109 - .L_108)
.L_108:
        /*000c*/ 	.word	0x00000000
        /*0010*/ 	.short	0x0007
        /*0012*/ 	.short	0x0034
        /*0014*/ 	.byte	0x00, 0xf0, 0x11, 0x00


	//----- nvinfo : EIATTR_KPARAM_INFO
	.align		4
.L_109:
        /*0018*/ 	.byte	0x04, 0x17
        /*001a*/ 	.short	(.L_111 - .L_110)
.L_110:
        /*001c*/ 	.word	0x00000000
        /*0020*/ 	.short	0x0006
        /*0022*/ 	.short	0x0030
        /*0024*/ 	.byte	0x00, 0xf0, 0x11, 0x00


	//----- nvinfo : EIATTR_KPARAM_INFO
	.align		4
.L_111:
        /*0028*/ 	.byte	0x04, 0x17
        /*002a*/ 	.short	(.L_113 - .L_112)
.L_112:
        /*002c*/ 	.word	0x00000000
        /*0030*/ 	.short	0x0005
        /*0032*/ 	.short	0x0028
        /*0034*/ 	.byte	0x00, 0xf5, 0x21, 0x00


	//----- nvinfo : EIATTR_KPARAM_INFO
	.align		4
.L_113:
        /*0038*/ 	.byte	0x04, 0x17
        /*003a*/ 	.short	(.L_115 - .L_114)
.L_114:
        /*003c*/ 	.word	0x00000000
        /*0040*/ 	.short	0x0004
        /*0042*/ 	.short	0x0020
        /*0044*/ 	.byte	0x00, 0xf5, 0x21, 0x00


	//----- nvinfo : EIATTR_KPARAM_INFO
	.align		4
.L_115:
        /*0048*/ 	.byte	0x04, 0x17
        /*004a*/ 	.short	(.L_117 - .L_116)
.L_116:
        /*004c*/ 	.word	0x00000000
        /*0050*/ 	.short	0x0003
        /*0052*/ 	.short	0x0018
        /*0054*/ 	.byte	0x00, 0xf5, 0x21, 0x00


	//----- nvinfo : EIATTR_KPARAM_INFO
	.align		4
.L_117:
        /*0058*/ 	.byte	0x04, 0x17
        /*005a*/ 	.short	(.L_119 - .L_118)
.L_118:
        /*005c*/ 	.word	0x00000000
        /*0060*/ 	.short	0x0002
        /*0062*/ 	.short	0x0010
        /*0064*/ 	.byte	0x00, 0xf5, 0x21, 0x00


	//----- nvinfo : EIATTR_KPARAM_INFO
	.align		4
.L_119:
        /*0068*/ 	.byte	0x04, 0x17
        /*006a*/ 	.short	(.L_121 - .L_120)
.L_120:
        /*006c*/ 	.word	0x00000000
        /*0070*/ 	.short	0x0001
        /*0072*/ 	.short	0x0008
        /*0074*/ 	.byte	0x00, 0xf5, 0x21, 0x00


	//----- nvinfo : EIATTR_KPARAM_INFO
	.align		4
.L_121:
        /*0078*/ 	.byte	0x04, 0x17
        /*007a*/ 	.short	(.L_123 - .L_122)
.L_122:
        /*007c*/ 	.word	0x00000000
        /*0080*/ 	.short	0x0000
        /*0082*/ 	.short	0x0000
        /*0084*/ 	.byte	0x00, 0xf5, 0x21, 0x00


	//----- nvinfo : EIATTR_SPARSE_MMA_MASK
	.align		4
.L_123:
        /*0088*/ 	.byte	0x03, 0x50
        /*008a*/ 	.short	0x0000


	//----- nvinfo : EIATTR_MAXREG_COUNT
	.align		4
        /*008c*/ 	.byte	0x03, 0x1b
        /*008e*/ 	.short	0x00ff


	//----- nvinfo : EIATTR_MERCURY_ISA_VERSION
	.align		4
        /*0090*/ 	.byte	0x03, 0x5f
        /*0092*/ 	.short	0x0101


	//----- nvinfo : EIATTR_VRC_CTA_INIT_COUNT
	.align		4
        /*0094*/ 	.byte	0x02, 0x4a
	.zero		1
	.zero		1


	//----- nvinfo : EIATTR_EXIT_INSTR_OFFSETS
	.align		4
        /*0098*/ 	.byte	0x04, 0x1c
        /*009a*/ 	.short	(.L_125 - .L_124)


	//   ....[0]....
.L_124:
        /*009c*/ 	.word	0x00000070


	//   ....[1]....
        /*00a0*/ 	.word	0x00002010


	//----- nvinfo : EIATTR_CRS_STACK_SIZE
	.align		4
.L_125:
        /*00a4*/ 	.byte	0x04, 0x1e
        /*00a6*/ 	.short	(.L_127 - .L_126)
.L_126:
        /*00a8*/ 	.word	0x00000000


	//----- nvinfo : EIATTR_CBANK_PARAM_SIZE
	.align		4
.L_127:
        /*00ac*/ 	.byte	0x03, 0x19
        /*00ae*/ 	.short	0x0038


	//----- nvinfo : EIATTR_PARAM_CBANK
	.align		4
        /*00b0*/ 	.byte	0x04, 0x0a
        /*00b2*/ 	.short	(.L_129 - .L_128)
	.align		4
.L_128:
        /*00b4*/ 	.word	index@(.nv.constant0._Z25layernorm_forward_kernel1PfS_S_S_S_S_ii)
        /*00b8*/ 	.short	0x0380
        /*00ba*/ 	.short	0x0038


	//----- nvinfo : EIATTR_SW_WAR
	.align		4
.L_129:
        /*00bc*/ 	.byte	0x04, 0x36
        /*00be*/ 	.short	(.L_131 - .L_130)
.L_130:
        /*00c0*/ 	.word	0x00000008
.L_131:


//--------------------- .nv.callgraph             --------------------------
	.section	.nv.callgraph,"",@"SHT_CUDA_CALLGRAPH"
	.align	4
	.sectionentsize	8
	.align		4
        /*0000*/ 	.word	0x00000000
	.align		4
        /*0004*/ 	.word	0xffffffff
	.align		4
        /*0008*/ 	.word	0x00000000
	.align		4
        /*000c*/ 	.word	0xfffffffe
	.align		4
        /*0010*/ 	.word	0x00000000
	.align		4
        /*0014*/ 	.word	0xfffffffd
	.align		4
        /*0018*/ 	.word	0x00000000
	.align		4
        /*001c*/ 	.word	0xfffffffc


//--------------------- .text._Z20normalization_kernelPfS_S_S_S_S_iii --------------------------
	.section	.text._Z20normalization_kernelPfS_S_S_S_S_iii,"ax",@progbits
	.align	128
        .global         _Z20normalization_kernelPfS_S_S_S_S_iii
        .type           _Z20normalization_kernelPfS_S_S_S_S_iii,@function
        .size           _Z20normalization_kernelPfS_S_S_S_S_iii,(.L_x_96 - _Z20normalization_kernelPfS_S_S_S_S_iii)
        .other          _Z20normalization_kernelPfS_S_S_S_S_iii,@"STO_CUDA_ENTRY STV_DEFAULT"
_Z20normalization_kernelPfS_S_S_S_S_iii:
.text._Z20normalization_kernelPfS_S_S_S_S_iii:
[----:B------:R-:W-:Y:S08]  /*0000*/  LDC R1, c[0x0][0x37c] ;  /* 0x0000df00ff017b82 */ /* 0x000ff00000000800 */
[----:B------:R-:W0:Y:S01]  /*0010*/  LDC R7, c[0x0][0x3b8] ;  /* 0x0000ee00ff077b82 */ /* 0x000e220000000800 */
[----:B------:R-:W1:Y:S07]  /*0020*/  S2R R5, SR_TID.X ;  /* 0x0000000000057919 */ /* 0x000e6e0000002100 */
[----:B------:R-:W1:Y:S08]  /*0030*/  S2UR UR4, SR_CTAID.X ;  /* 0x00000000000479c3 */ /* 0x000e700000002500 */
[----:B------:R-:W1:Y:S01]  /*0040*/  LDC R0, c[0x0][0x360] ;  /* 0x0000d800ff007b82 */ /* 0x000e620000000800 */
[----:B0-----:R-:W-:-:S07]  /*0050*/  IABS R9, R7 ;  /* 0x0000000700097213 */ /* 0x001fce0000000000 */
[----:B------:R-:W0:Y:S01]  /*0060*/  LDC.64 R10, c[0x0][0x388] ;  /* 0x0000e200ff0a7b82 */ /* 0x000e220000000a00 */
[----:B------:R-:W2:Y:S07]  /*0070*/  I2F.RP R4, R9 ;  /* 0x0000000900047306 */ /* 0x000eae0000209400 */
[----:B------:R-:W3:Y:S01]  /*0080*/  LDC.64 R12, c[0x0][0x398] ;  /* 0x0000e600ff0c7b82 */ /* 0x000ee20000000a00 */
[----:B-1----:R-:W-:Y:S01]  /*0090*/  IMAD R0, R0, UR4, R5 ;  /* 0x0000000400007c24 */ /* 0x002fe2000f8e0205 */
[----:B------:R-:W1:Y:S01]  /*00a0*/  LDCU.64 UR4, c[0x0][0x358] ;  /* 0x00006b00ff0477ac */ /* 0x000e620008000a00 */
[----:B--2---:R-:W2:Y:S02]  /*00b0*/  MUFU.RCP R4, R4 ;  /* 0x0000000400047308 */ /* 0x004ea40000001000 */
[----:B0-----:R-:W-:-:S06]  /*00c0*/  IMAD.WIDE R10, R0, 0x4, R10 ;  /* 0x00000004000a7825 */ /* 0x001fcc00078e020a */
[----:B-1----:R-:W4:Y:S01]  /*00d0*/  LDG.E R11, desc[UR4][R10.64] ;  /* 0x000000040a0b7981 */ /* 0x002f22000c1e1900 */
[----:B--2---:R-:W-:Y:S02]  /*00e0*/  IADD3 R2, PT, PT, R4, 0xffffffe, RZ ;  /* 0x0ffffffe04027810 */ /* 0x004fe40007ffe0ff */
[----:B------:R-:W-:Y:S02]  /*00f0*/  IABS R4, R0 ;  /* 0x0000000000047213 */ /* 0x000fe40000000000 */
[----:B------:R0:W1:Y:S02]  /*0100*/  F2I.FTZ.U32.TRUNC.NTZ R3, R2 ;  /* 0x0000000200037305 */ /* 0x000064000021f000 */
[----:B0-----:R-:W-:Y:S01]  /*0110*/  HFMA2 R2, -RZ, RZ, 0, 0 ;  /* 0x00000000ff027431 */ /* 0x001fe200000001ff */
[----:B-1----:R-:W-:-:S05]  /*0120*/  IADD3 R6, PT, PT, RZ, -R3, RZ ;  /* 0x80000003ff067210 */ /* 0x002fca0007ffe0ff */
[----:B------:R-:W-:-:S04]  /*0130*/  IMAD R5, R6, R9, RZ ;  /* 0x0000000906057224 */ /* 0x000fc800078e02ff */
[----:B------:R-:W-:-:S06]  /*0140*/  IMAD.HI.U32 R3, R3, R5, R2 ;  /* 0x0000000503037227 */ /* 0x000fcc00078e0002 */
[----:B------:R-:W-:-:S05]  /*0150*/  IMAD.HI.U32 R6, R3, R4, RZ ;  /* 0x0000000403067227 */ /* 0x000fca00078e00ff */
[----:B------:R-:W-:-:S05]  /*0160*/  IADD3 R3, PT, PT, -R6, RZ, RZ ;  /* 0x000000ff06037210 */ /* 0x000fca0007ffe1ff */
[C---:B------:R-:W-:Y:S02]  /*0170*/  IMAD R2, R9.reuse, R3, R4 ;  /* 0x0000000309027224 */ /* 0x040fe400078e0204 */
[----:B------:R-:W0:Y:S03]  /*0180*/  LDC.64 R4, c[0x0][0x3a0] ;  /* 0x0000e800ff047b82 */ /* 0x000e260000000a00 */
[----:B------:R-:W-:-:S13]  /*0190*/  ISETP.GT.U32.AND P2, PT, R9, R2, PT ;  /* 0x000000020900720c */ /* 0x000fda0003f44070 */
[-C--:B------:R-:W-:Y:S02]  /*01a0*/  @!P2 IADD3 R2, PT, PT, R2, -R9.reuse, RZ ;  /* 0x800000090202a210 */ /* 0x080fe40007ffe0ff */
[----:B------:R-:W-:Y:S02]  /*01b0*/  @!P2 IADD3 R6, PT, PT, R6, 0x1, RZ ;  /* 0x000000010606a810 */ /* 0x000fe40007ffe0ff */
[----:B------:R-:W-:Y:S02]  /*01c0*/  ISETP.GE.U32.AND P0, PT, R2, R9, PT ;  /* 0x000000090200720c */ /* 0x000fe40003f06070 */
[----:B------:R-:W-:Y:S01]  /*01d0*/  LOP3.LUT R2, R0, R7, RZ, 0x3c, !PT ;  /* 0x0000000700027212 */ /* 0x000fe200078e3cff */
[----:B------:R-:W1:Y:S01]  /*01e0*/  LDC.64 R8, c[0x0][0x390] ;  /* 0x0000e400ff087b82 */ /* 0x000e620000000a00 */
[----:B------:R-:W-:Y:S02]  /*01f0*/  ISETP.NE.AND P2, PT, R7, RZ, PT ;  /* 0x000000ff0700720c */ /* 0x000fe40003f45270 */
[----:B------:R-:W-:-:S05]  /*0200*/  ISETP.GE.AND P1, PT, R2, RZ, PT ;  /* 0x000000ff0200720c */ /* 0x000fca0003f26270 */
[----:B------:R-:W2:Y:S02]  /*0210*/  LDC.64 R2, c[0x0][0x3a8] ;  /* 0x0000ea00ff027b82 */ /* 0x000ea40000000a00 */
[----:B------:R-:W-:-:S06]  /*0220*/  @P0 IADD3 R6, PT, PT, R6, 0x1, RZ ;  /* 0x0000000106060810 */ /* 0x000fcc0007ffe0ff */
[----:B------:R-:W-:Y:S02]  /*0230*/  @!P1 IADD3 R6, PT, PT, -R6, RZ, RZ ;  /* 0x000000ff06069210 */ /* 0x000fe40007ffe1ff */
[----:B------:R-:W-:-:S04]  /*0240*/  @!P2 LOP3.LUT R6, RZ, R7, RZ, 0x33, !PT ;  /* 0x00000007ff06a212 */ /* 0x000fc800078e33ff */
[C---:B------:R-:W-:Y:S01]  /*0250*/  IADD3 R15, PT, PT, -R6.reuse, RZ, RZ ;  /* 0x000000ff060f7210 */ /* 0x040fe20007ffe1ff */
[----:B-1----:R-:W-:-:S04]  /*0260*/  IMAD.WIDE R8, R6, 0x4, R8 ;  /* 0x0000000406087825 */ /* 0x002fc800078e0208 */
[----:B------:R-:W-:Y:S02]  /*0270*/  IMAD R15, R7, R15, R0 ;  /* 0x0000000f070f7224 */ /* 0x000fe400078e0200 */
[----:B---3--:R-:W-:Y:S01]  /*0280*/  IMAD.WIDE R6, R6, 0x4, R12 ;  /* 0x0000000406067825 */ /* 0x008fe200078e020c */
[----:B------:R-:W4:Y:S01]  /*0290*/  LDG.E R8, desc[UR4][R8.64] ;  /* 0x0000000408087981 */ /* 0x000f22000c1e1900 */
[----:B------:R-:W1:Y:S02]  /*02a0*/  LDC.64 R12, c[0x0][0x380] ;  /* 0x0000e000ff0c7b82 */ /* 0x000e640000000a00 */
[C---:B0-----:R-:W-:Y:S02]  /*02b0*/  IMAD.WIDE R4, R15.reuse, 0x4, R4 ;  /* 0x000000040f047825 */ /* 0x041fe400078e0204 */
[----:B------:R-:W3:Y:S02]  /*02c0*/  LDG.E R6, desc[UR4][R6.64] ;  /* 0x0000000406067981 */ /* 0x000ee4000c1e1900 */
[----:B--2---:R-:W-:-:S02]  /*02d0*/  IMAD.WIDE R2, R15, 0x4, R2 ;  /* 0x000000040f027825 */ /* 0x004fc400078e0202 */
[----:B------:R-:W2:Y:S04]  /*02e0*/  LDG.E R4, desc[UR4][R4.64] ;  /* 0x0000000404047981 */ /* 0x000ea8000c1e1900 */
[----:B------:R-:W2:Y:S01]  /*02f0*/  LDG.E R2, desc[UR4][R2.64] ;  /* 0x0000000402027981 */ /* 0x000ea2000c1e1900 */
[----:B----4-:R-:W-:Y:S01]  /*0300*/  FADD R15, -R8, R11 ;  /* 0x0000000b080f7221 */ /* 0x010fe20000000100 */
[----:B-1----:R-:W-:-:S04]  /*0310*/  IMAD.WIDE R8, R0, 0x4, R12 ;  /* 0x0000000400087825 */ /* 0x002fc800078e020c */
[----:B---3--:R-:W-:-:S04]  /*0320*/  FMUL R15, R6, R15 ;  /* 0x0000000f060f7220 */ /* 0x008fc80000400000 */
[----:B--2---:R-:W-:-:S05]  /*0330*/  FFMA R15, R15, R4, R2 ;  /* 0x000000040f0f7223 */ /* 0x004fca0000000002 */
[----:B------:R-:W-:Y:S01]  /*0340*/  STG.E desc[UR4][R8.64], R15 ;  /* 0x0000000f08007986 */ /* 0x000fe2000c101904 */
[----:B------:R-:W-:Y:S05]  /*0350*/  EXIT ;  /* 0x000000000000794d */ /* 0x000fea0003800000 */
.L_x_0:
[----:B------:R-:W-:-:S00]  /*0360*/  BRA `(.L_x_0) ;  /* 0xfffffffc00fc7947 */ /* 0x000fc0000383ffff */
[----:B------:R-:W-:-:S00]  /*0370*/  NOP ;  /* 0x0000000000007918 */ /* 0x000fc00000000000 */
        /* <DEDUP_REMOVED lines=8> */
.L_x_96:


//--------------------- .text._Z11rstd_kernelPfS_S_iii --------------------------
	.section	.text._Z11rstd_kernelPfS_S_iii,"ax",@progbits
	.align	128
        .global         _Z11rstd_kernelPfS_S_iii
        .type           _Z11rstd_kernelPfS_S_iii,@function
        .size           _Z11rstd_kernelPfS_S_iii,(.L_x_91 - _Z11rstd_kernelPfS_S_iii)
        .other          _Z11rstd_kernelPfS_S_iii,@"STO_CUDA_ENTRY STV_DEFAULT"
_Z11rstd_kernelPfS_S_iii:
.text._Z11rstd_kernelPfS_S_iii:
[----:B------:R-:W-:Y:S01]  /*0000*/  LDC R1, c[0x0][0x37c] ;  /* 0x0000df00ff017b82 */ /* 0x000fe20000000800 */
[----:B------:R-:W0:Y:S01]  /*0010*/  S2R R0, SR_TID.X ;  /* 0x0000000000007919 */ /* 0x000e220000002100 */
[----:B------:R-:W0:Y:S01]  /*0020*/  LDCU UR4, c[0x0][0x39c] ;  /* 0x00007380ff0477ac */ /* 0x000e220008000800 */
[----:B------:R-:W-:Y:S01]  /*0030*/  BSSY.RECONVERGENT B0, `(.L_x_1) ;  /* 0x0000063000007945 */ /* 0x000fe20003800200 */
[----:B------:R-:W-:Y:S01]  /*0040*/  IMAD.MOV.U32 R12, RZ, RZ, RZ ;  /* 0x000000ffff0c7224 */ /* 0x000fe200078e00ff */
[----:B------:R-:W1:Y:S01]  /*0050*/  S2R R2, SR_CTAID.X ;  /* 0x0000000000027919 */ /* 0x000e620000002500 */
[----:B------:R-:W2:Y:S01]  /*0060*/  LDCU UR5, c[0x0][0x3a0] ;  /* 0x00007400ff0577ac */ /* 0x000ea20008000800 */
[----:B------:R-:W3:Y:S01]  /*0070*/  LDCU.64 UR6, c[0x0][0x358] ;  /* 0x00006b00ff0677ac */ /* 0x000ee20008000a00 */
[----:B------:R-:W4:Y:S01]  /*0080*/  LDCU.64 UR8, c[0x0][0x388] ;  /* 0x00007100ff0877ac */ /* 0x000f220008000a00 */
[----:B------:R-:W0:Y:S01]  /*0090*/  LDCU.64 UR10, c[0x0][0x388] ;  /* 0x00007100ff0a77ac */ /* 0x000e220008000a00 */
[----:B--2---:R-:W-:Y:S01]  /*00a0*/  IMAD.U32 R3, RZ, RZ, UR5 ;  /* 0x00000005ff037e24 */ /* 0x004fe2000f8e00ff */
[----:B0-----:R-:W-:-:S13]  /*00b0*/  ISETP.GE.AND P0, PT, R0, UR4, PT ;  /* 0x0000000400007c0c */ /* 0x001fda000bf06270 */
[----:B-1-34-:R-:W-:Y:S05]  /*00c0*/  @P0 BRA `(.L_x_2) ;  /* 0x0000000400640947 */ /* 0x01afea0003800000 */
[----:B------:R-:W0:Y:S08]  /*00d0*/  LDC R5, c[0x0][0x3a0] ;  /* 0x0000e800ff057b82 */ /* 0x000e300000000800 */
[----:B------:R-:W1:Y:S01]  /*00e0*/  LDC.64 R6, c[0x0][0x390] ;  /* 0x0000e400ff067b82 */ /* 0x000e620000000a00 */
[----:B0-----:R-:W0:Y:S01]  /*00f0*/  I2F.U32.RP R12, R5 ;  /* 0x00000005000c7306 */ /* 0x001e220000209000 */
[----:B------:R-:W-:-:S02]  /*0100*/  IMAD.IADD R10, R0, 0x1, R5 ;  /* 0x00000001000a7824 */ /* 0x000fc400078e0205 */
[----:B-1----:R-:W-:-:S05]  /*0110*/  IMAD.WIDE.U32 R6, R2, 0x4, R6 ;  /* 0x0000000402067825 */ /* 0x002fca00078e0006 */
[----:B0-----:R-:W0:Y:S01]  /*0120*/  MUFU.RCP R12, R12 ;  /* 0x0000000c000c7308 */ /* 0x001e220000001000 */
[C---:B------:R-:W-:Y:S01]  /*0130*/  ISETP.GE.AND P0, PT, R10.reuse, UR4, PT ;  /* 0x000000040a007c0c */ /* 0x040fe2000bf06270 */
[----:B------:R1:W5:Y:S01]  /*0140*/  LDG.E R4, desc[UR6][R6.64] ;  /* 0x0000000606047981 */ /* 0x000362000c1e1900 */
[----:B------:R-:W-:Y:S01]  /*0150*/  VIMNMX R11, PT, PT, R10, UR4, !PT ;  /* 0x000000040a0b7c48 */ /* 0x000fe2000ffe0100 */
[----:B------:R-:W-:Y:S01]  /*0160*/  BSSY.RECONVERGENT B1, `(.L_x_3) ;  /* 0x000002c000017945 */ /* 0x000fe20003800200 */
[----:B------:R-:W-:Y:S01]  /*0170*/  ISETP.NE.U32.AND P2, PT, R5, RZ, PT ;  /* 0x000000ff0500720c */ /* 0x000fe20003f45070 */
[----:B------:R-:W-:Y:S01]  /*0180*/  IMAD.MOV.U32 R18, RZ, RZ, R0 ;  /* 0x000000ffff127224 */ /* 0x000fe200078e0000 */
[----:B-1----:R-:W-:-:S04]  /*0190*/  SEL R6, RZ, 0x1, P0 ;  /* 0x00000001ff067807 */ /* 0x002fc80000000000 */
[----:B------:R-:W-:Y:S01]  /*01a0*/  IADD3 R10, PT, PT, R11, -R10, -R6 ;  /* 0x8000000a0b0a7210 */ /* 0x000fe20007ffe806 */
[----:B0-----:R-:W-:Y:S02]  /*01b0*/  VIADD R8, R12, 0xffffffe ;  /* 0x0ffffffe0c087836 */ /* 0x001fe40000000000 */
[----:B------:R-:W-:Y:S02]  /*01c0*/  IMAD.MOV.U32 R12, RZ, RZ, RZ ;  /* 0x000000ffff0c7224 */ /* 0x000fe400078e00ff */
[----:B------:R0:W1:Y:S02]  /*01d0*/  F2I.FTZ.U32.TRUNC.NTZ R9, R8 ;  /* 0x0000000800097305 */ /* 0x000064000021f000 */
[----:B0-----:R-:W-:Y:S02]  /*01e0*/  IMAD.MOV.U32 R8, RZ, RZ, RZ ;  /* 0x000000ffff087224 */ /* 0x001fe400078e00ff */
[----:B-1----:R-:W-:-:S04]  /*01f0*/  IMAD.MOV R14, RZ, RZ, -R9 ;  /* 0x000000ffff0e7224 */ /* 0x002fc800078e0a09 */
[----:B------:R-:W-:-:S04]  /*0200*/  IMAD R7, R14, R5, RZ ;  /* 0x000000050e077224 */ /* 0x000fc800078e02ff */
[----:B------:R-:W-:-:S06]  /*0210*/  IMAD.HI.U32 R9, R9, R7, R8 ;  /* 0x0000000709097227 */ /* 0x000fcc00078e0008 */
[----:B------:R-:W-:-:S04]  /*0220*/  IMAD.HI.U32 R9, R9, R10, RZ ;  /* 0x0000000a09097227 */ /* 0x000fc800078e00ff */
[----:B------:R-:W-:-:S04]  /*0230*/  IMAD.MOV R7, RZ, RZ, -R9 ;  /* 0x000000ffff077224 */ /* 0x000fc800078e0a09 */
[----:B------:R-:W-:Y:S02]  /*0240*/  IMAD R10, R5, R7, R10 ;  /* 0x00000007050a7224 */ /* 0x000fe400078e020a */
[----:B------:R-:W-:-:S03]  /*0250*/  IMAD R7, R2, UR4, RZ ;  /* 0x0000000402077c24 */ /* 0x000fc6000f8e02ff */
[----:B------:R-:W-:-:S13]  /*0260*/  ISETP.GE.U32.AND P0, PT, R10, R5, PT ;  /* 0x000000050a00720c */ /* 0x000fda0003f06070 */
[----:B------:R-:W-:Y:S02]  /*0270*/  @P0 IMAD.IADD R10, R10, 0x1, -R5 ;  /* 0x000000010a0a0824 */ /* 0x000fe400078e0a05 */
[----:B------:R-:W-:-:S03]  /*0280*/  @P0 VIADD R9, R9, 0x1 ;  /* 0x0000000109090836 */ /* 0x000fc60000000000 */
[----:B------:R-:W-:-:S13]  /*0290*/  ISETP.GE.U32.AND P1, PT, R10, R5, PT ;  /* 0x000000050a00720c */ /* 0x000fda0003f26070 */
[----:B------:R-:W-:Y:S01]  /*02a0*/  @P1 VIADD R9, R9, 0x1 ;  /* 0x0000000109091836 */ /* 0x000fe20000000000 */
[----:B------:R-:W-:-:S05]  /*02b0*/  @!P2 LOP3.LUT R9, RZ, R5, RZ, 0x33, !PT ;  /* 0x00000005ff09a212 */ /* 0x000fca00078e33ff */
[----:B------:R-:W-:-:S05]  /*02c0*/  IMAD.IADD R9, R6, 0x1, R9 ;  /* 0x0000000106097824 */ /* 0x000fca00078e0209 */
[C---:B------:R-:W-:Y:S02]  /*02d0*/  LOP3.LUT R6, R9.reuse, 0x3, RZ, 0xc0, !PT ;  /* 0x0000000309067812 */ /* 0x040fe400078ec0ff */
[----:B------:R-:W-:Y:S02]  /*02e0*/  ISETP.GE.U32.AND P0, PT, R9, 0x3, PT ;  /* 0x000000030900780c */ /* 0x000fe40003f06070 */
[----:B------:R-:W-:Y:S02]  /*02f0*/  ISETP.NE.AND P1, PT, R6, 0x3, PT ;  /* 0x000000030600780c */ /* 0x000fe40003f25270 */
[----:B------:R-:W-:-:S11]  /*0300*/  SHF.R.S32.HI R6, RZ, 0x1f, R7 ;  /* 0x0000001fff067819 */ /* 0x000fd60000011407 */
[----:B------:R-:W-:Y:S05]  /*0310*/  @!P1 BRA `(.L_x_4) ;  /* 0x0000000000409947 */ /* 0x000fea0003800000 */
[----:B------:R-:W-:Y:S02]  /*0320*/  VIADD R9, R9, 0x1 ;  /* 0x0000000109097836 */ /* 0x000fe40000000000 */
[----:B------:R-:W-:Y:S02]  /*0330*/  IMAD.MOV.U32 R12, RZ, RZ, RZ ;  /* 0x000000ffff0c7224 */ /* 0x000fe400078e00ff */
[----:B------:R-:W-:Y:S01]  /*0340*/  IMAD.MOV.U32 R18, RZ, RZ, R0 ;  /* 0x000000ffff127224 */ /* 0x000fe200078e0000 */
[----:B------:R-:W-:-:S05]  /*0350*/  LOP3.LUT R9, R9, 0x3, RZ, 0xc0, !PT ;  /* 0x0000000309097812 */ /* 0x000fca00078ec0ff */
[----:B------:R-:W-:-:S07]  /*0360*/  IMAD.MOV R10, RZ, RZ, -R9 ;  /* 0x000000ffff0a7224 */ /* 0x000fce00078e0a09 */
.L_x_5:
[----:B------:R-:W-:-:S04]  /*0370*/  IADD3 R9, P1, PT, R7, R18, RZ ;  /* 0x0000001207097210 */ /* 0x000fc80007f3e0ff */
[----:B------:R-:W-:Y:S02]  /*0380*/  LEA.HI.X.SX32 R14, R18, R6, 0x1, P1 ;  /* 0x00000006120e7211 */ /* 0x000fe400008f0eff */
[----:B------:R-:W-:-:S04]  /*0390*/  LEA R8, P1, R9, UR8, 0x2 ;  /* 0x0000000809087c11 */ /* 0x000fc8000f8210ff */
[----:B------:R-:W-:-:S06]  /*03a0*/  LEA.HI.X R9, R9, UR9, R14, 0x2, P1 ;  /* 0x0000000909097c11 */ /* 0x000fcc00088f140e */
[----:B------:R-:W2:Y:S01]  /*03b0*/  LDG.E R9, desc[UR6][R8.64] ;  /* 0x0000000608097981 */ /* 0x000ea2000c1e1900 */
[----:B------:R-:W-:Y:S02]  /*03c0*/  VIADD R10, R10, 0x1 ;  /* 0x000000010a0a7836 */ /* 0x000fe40000000000 */
[----:B------:R-:W-:-:S03]  /*03d0*/  IMAD.IADD R18, R18, 0x1, R5 ;  /* 0x0000000112127824 */ /* 0x000fc600078e0205 */
[----:B------:R-:W-:Y:S01]  /*03e0*/  ISETP.NE.AND P1, PT, R10, RZ, PT ;  /* 0x000000ff0a00720c */ /* 0x000fe20003f25270 */
[----:B--2--5:R-:W-:-:S04]  /*03f0*/  FADD R11, -R4, R9 ;  /* 0x00000009040b7221 */ /* 0x024fc80000000100 */
[----:B------:R-:W-:-:S08]  /*0400*/  FFMA R12, R11, R11, R12 ;  /* 0x0000000b0b0c7223 */ /* 0x000fd0000000000c */
[----:B------:R-:W-:Y:S05]  /*0410*/  @P1 BRA `(.L_x_5) ;  /* 0xfffffffc00d41947 */ /* 0x000fea000383ffff */
.L_x_4:
[----:B------:R-:W-:Y:S05]  /*0420*/  BSYNC.RECONVERGENT B1 ;  /* 0x0000000000017941 */ /* 0x000fea0003800200 */
.L_x_3:
[----:B------:R-:W-:Y:S05]  /*0430*/  @!P0 BRA `(.L_x_2) ;  /* 0x0000000000888947 */ /* 0x000fea0003800000 */
.L_x_6:
[----:B------:R-:W-:Y:S01]  /*0440*/  IMAD.IADD R14, R18, 0x1, R5 ;  /* 0x00000001120e7824 */ /* 0x000fe200078e0205 */
[----:B------:R-:W-:-:S03]  /*0450*/  IADD3 R13, P0, PT, R7, R18, RZ ;  /* 0x00000012070d7210 */ /* 0x000fc60007f1e0ff */
[----:B------:R-:W-:Y:S01]  /*0460*/  IMAD.IADD R8, R14, 0x1, R5 ;  /* 0x000000010e087824 */ /* 0x000fe200078e0205 */
[----:B------:R-:W-:Y:S02]  /*0470*/  IADD3 R11, P1, PT, R7, R14, RZ ;  /* 0x0000000e070b7210 */ /* 0x000fe40007f3e0ff */
[-C--:B------:R-:W-:Y:S02]  /*0480*/  LEA.HI.X.SX32 R18, R18, R6.reuse, 0x1, P0 ;  /* 0x0000000612127211 */ /* 0x080fe400000f0eff */
[----:B------:R-:W-:Y:S02]  /*0490*/  LEA R16, P0, R13, UR10, 0x2 ;  /* 0x0000000a0d107c11 */ /* 0x000fe4000f8010ff */
[----:B------:R-:W-:Y:S02]  /*04a0*/  LEA.HI.X.SX32 R14, R14, R6, 0x1, P1 ;  /* 0x000000060e0e7211 */ /* 0x000fe400008f0eff */
[----:B------:R-:W-:Y:S02]  /*04b0*/  LEA R10, P1, R11, UR10, 0x2 ;  /* 0x0000000a0b0a7c11 */ /* 0x000fe4000f8210ff */
[----:B------:R-:W-:-:S02]  /*04c0*/  IADD3 R9, P2, PT, R7, R8, RZ ;  /* 0x0000000807097210 */ /* 0x000fc40007f5e0ff */
[----:B------:R-:W-:Y:S02]  /*04d0*/  LEA.HI.X R17, R13, UR11, R18, 0x2, P0 ;  /* 0x0000000b0d117c11 */ /* 0x000fe400080f1412 */
[C---:B------:R-:W-:Y:S02]  /*04e0*/  IADD3 R18, PT, PT, R8.reuse, R5, RZ ;  /* 0x0000000508127210 */ /* 0x040fe40007ffe0ff */
[----:B------:R-:W-:Y:S02]  /*04f0*/  LEA.HI.X R11, R11, UR11, R14, 0x2, P1 ;  /* 0x0000000b0b0b7c11 */ /* 0x000fe400088f140e */
[----:B------:R-:W-:Y:S01]  /*0500*/  LEA.HI.X.SX32 R14, R8, R6, 0x1, P2 ;  /* 0x00000006080e7211 */ /* 0x000fe200010f0eff */
[----:B------:R-:W2:Y:S01]  /*0510*/  LDG.E R17, desc[UR6][R16.64] ;  /* 0x0000000610117981 */ /* 0x000ea2000c1e1900 */
[----:B------:R-:W-:Y:S02]  /*0520*/  LEA R8, P0, R9, UR10, 0x2 ;  /* 0x0000000a09087c11 */ /* 0x000fe4000f8010ff */
[----:B------:R-:W-:Y:S01]  /*0530*/  IADD3 R13, P1, PT, R7, R18, RZ ;  /* 0x00000012070d7210 */ /* 0x000fe20007f3e0ff */
[----:B------:R-:W3:Y:S01]  /*0540*/  LDG.E R11, desc[UR6][R10.64] ;  /* 0x000000060a0b7981 */ /* 0x000ee2000c1e1900 */
[----:B------:R-:W-:-:S02]  /*0550*/  LEA.HI.X R9, R9, UR11, R14, 0x2, P0 ;  /* 0x0000000b09097c11 */ /* 0x000fc400080f140e */
[----:B------:R-:W-:Y:S02]  /*0560*/  LEA.HI.X.SX32 R20, R18, R6, 0x1, P1 ;  /* 0x0000000612147211 */ /* 0x000fe400008f0eff */
[C---:B------:R-:W-:Y:S02]  /*0570*/  LEA R14, P0, R13.reuse, UR10, 0x2 ;  /* 0x0000000a0d0e7c11 */ /* 0x040fe4000f8010ff */
[----:B------:R-:W4:Y:S02]  /*0580*/  LDG.E R9, desc[UR6][R8.64] ;  /* 0x0000000608097981 */ /* 0x000f24000c1e1900 */
[----:B------:R-:W-:-:S06]  /*0590*/  LEA.HI.X R15, R13, UR11, R20, 0x2, P0 ;  /* 0x0000000b0d0f7c11 */ /* 0x000fcc00080f1414 */
[----:B------:R-:W4:Y:S01]  /*05a0*/  LDG.E R15, desc[UR6][R14.64] ;  /* 0x000000060e0f7981 */ /* 0x000f22000c1e1900 */
[----:B------:R-:W-:-:S05]  /*05b0*/  IMAD.IADD R18, R18, 0x1, R5 ;  /* 0x0000000112127824 */ /* 0x000fca00078e0205 */
[----:B------:R-:W-:Y:S01]  /*05c0*/  ISETP.GE.AND P0, PT, R18, UR4, PT ;  /* 0x0000000412007c0c */ /* 0x000fe2000bf06270 */
[----:B--2--5:R-:W-:-:S04]  /*05d0*/  FADD R13, -R4, R17 ;  /* 0x00000011040d7221 */ /* 0x024fc80000000100 */
[----:B------:R-:W-:Y:S01]  /*05e0*/  FFMA R12, R13, R13, R12 ;  /* 0x0000000d0d0c7223 */ /* 0x000fe2000000000c */
[----:B---3--:R-:W-:-:S04]  /*05f0*/  FADD R13, -R4, R11 ;  /* 0x0000000b040d7221 */ /* 0x008fc80000000100 */
[----:B------:R-:W-:Y:S01]  /*0600*/  FFMA R12, R13, R13, R12 ;  /* 0x0000000d0d0c7223 */ /* 0x000fe2000000000c */
[----:B----4-:R-:W-:-:S04]  /*0610*/  FADD R13, -R4, R9 ;  /* 0x00000009040d7221 */ /* 0x010fc80000000100 */
[----:B------:R-:W-:Y:S01]  /*0620*/  FFMA R12, R13, R13, R12 ;  /* 0x0000000d0d0c7223 */ /* 0x000fe2000000000c */
[----:B------:R-:W-:-:S04]  /*0630*/  FADD R11, -R4, R15 ;  /* 0x0000000f040b7221 */ /* 0x000fc80000000100 */
[----:B------:R-:W-:Y:S01]  /*0640*/  FFMA R12, R11, R11, R12 ;  /* 0x0000000b0b0c7223 */ /* 0x000fe2000000000c */
[----:B------:R-:W-:Y:S06]  /*0650*/  @!P0 BRA `(.L_x_6) ;  /* 0xfffffffc00788947 */ /* 0x000fec000383ffff */
.L_x_2:
[----:B------:R-:W-:Y:S05]  /*0660*/  BSYNC.RECONVERGENT B0 ;  /* 0x0000000000007941 */ /* 0x000fea0003800200 */
.L_x_1:
[----:B------:R-:W0:Y:S01]  /*0670*/  S2UR UR5, SR_CgaCtaId ;  /* 0x00000000000579c3 */ /* 0x000e220000008800 */
[----:B------:R-:W-:Y:S01]  /*0680*/  UMOV UR4, 0x400 ;  /* 0x0000040000047882 */ /* 0x000fe20000000000 */
[----:B------:R-:W1:Y:S01]  /*0690*/  LDCU UR8, c[0x0][0x3a0] ;  /* 0x00007400ff0877ac */ /* 0x000e620008000800 */
[----:B------:R-:W-:Y:S01]  /*06a0*/  ISETP.NE.AND P1, PT, R0, RZ, PT ;  /* 0x000000ff0000720c */ /* 0x000fe20003f25270 */
[----:B-1----:R-:W-:Y:S02]  /*06b0*/  UISETP.GE.AND UP0, UPT, UR8, 0x2, UPT ;  /* 0x000000020800788c */ /* 0x002fe4000bf06270 */
[----:B0-----:R-:W-:-:S06]  /*06c0*/  ULEA UR4, UR5, UR4, 0x18 ;  /* 0x0000000405047291 */ /* 0x001fcc000f8ec0ff */
[----:B------:R-:W-:-:S05]  /*06d0*/  LEA R5, R0, UR4, 0x2 ;  /* 0x0000000400057c11 */ /* 0x000fca000f8e10ff */
[----:B------:R0:W-:Y:S01]  /*06e0*/  STS [R5], R12 ;  /* 0x0000000c05007388 */ /* 0x0001e20000000800 */
[----:B------:R-:W-:Y:S06]  /*06f0*/  BAR.SYNC.DEFER_BLOCKING 0x0 ;  /* 0x0000000000007b1d */ /* 0x000fec0000010000 */
[----:B------:R-:W-:Y:S05]  /*0700*/  BRA.U !UP0, `(.L_x_7) ;  /* 0x00000001082c7547 */ /* 0x000fea000b800000 */
.L_x_8:
[----:B------:R-:W-:Y:S01]  /*0710*/  BAR.SYNC.DEFER_BLOCKING 0x0 ;  /* 0x0000000000007b1d */ /* 0x000fe20000010000 */
[----:B------:R-:W-:-:S04]  /*0720*/  SHF.R.U32.HI R8, RZ, 0x1, R3 ;  /* 0x00000001ff087819 */ /* 0x000fc80000011603 */
[----:B------:R-:W-:-:S13]  /*0730*/  ISETP.GE.U32.AND P0, PT, R0, R8, PT ;  /* 0x000000080000720c */ /* 0x000fda0003f06070 */
[----:B-----5:R-:W-:Y:S01]  /*0740*/  @!P0 IMAD R4, R8, 0x4, R5 ;  /* 0x0000000408048824 */ /* 0x020fe200078e0205 */
[----:B------:R-:W-:Y:S05]  /*0750*/  @!P0 LDS R7, [R5] ;  /* 0x0000000005078984 */ /* 0x000fea0000000800 */
[----:B------:R-:W1:Y:S02]  /*0760*/  @!P0 LDS R4, [R4] ;  /* 0x0000000004048984 */ /* 0x000e640000000800 */
[----:B-1----:R-:W-:-:S05]  /*0770*/  @!P0 FADD R6, R4, R7 ;  /* 0x0000000704068221 */ /* 0x002fca0000000000 */
[----:B------:R1:W-:Y:S01]  /*0780*/  @!P0 STS [R5], R6 ;  /* 0x0000000605008388 */ /* 0x0003e20000000800 */
[----:B------:R-:W-:Y:S01]  /*0790*/  ISETP.GT.U32.AND P0, PT, R3, 0x3, PT ;  /* 0x000000030300780c */ /* 0x000fe20003f04070 */
[----:B------:R-:W-:-:S12]  /*07a0*/  IMAD.MOV.U32 R3, RZ, RZ, R8 ;  /* 0x000000ffff037224 */ /* 0x000fd800078e0008 */
[----:B-1----:R-:W-:Y:S05]  /*07b0*/  @P0 BRA `(.L_x_8) ;  /* 0xfffffffc00d40947 */ /* 0x002fea000383ffff */
.L_x_7:
[----:B------:R-:W-:Y:S05]  /*07c0*/  @P1 EXIT ;  /* 0x000000000000194d */ /* 0x000fea0003800000 */
[----:B------:R-:W1:Y:S01]  /*07d0*/  S2UR UR5, SR_CgaCtaId ;  /* 0x00000000000579c3 */ /* 0x000e620000008800 */
[----:B------:R-:W-:Y:S02]  /*07e0*/  UMOV UR4, 0x400 ;  /* 0x0000040000047882 */ /* 0x000fe40000000000 */
[----:B-1----:R-:W-:Y:S01]  /*07f0*/  ULEA UR4, UR5, UR4, 0x18 ;  /* 0x0000000405047291 */ /* 0x002fe2000f8ec0ff */
[----:B------:R-:W1:Y:S08]  /*0800*/  LDCU UR5, c[0x0][0x39c] ;  /* 0x00007380ff0577ac */ /* 0x000e700008000800 */
[----:B------:R-:W2:Y:S01]  /*0810*/  LDS R0, [UR4] ;  /* 0x00000004ff007984 */ /* 0x000ea20008000800 */
[----:B-1----:R-:W-:-:S04]  /*0820*/  I2FP.F32.S32 R3, UR5 ;  /* 0x0000000500037c45 */ /* 0x002fc80008201400 */
[----:B-----5:R-:W0:Y:S02]  /*0830*/  MUFU.RCP R4, R3 ;  /* 0x0000000300047308 */ /* 0x020e240000001000 */
[----:B0-----:R-:W-:-:S04]  /*0840*/  FFMA R5, -R3, R4, 1 ;  /* 0x3f80000003057423 */ /* 0x001fc80000000104 */
[----:B------:R-:W-:Y:S02]  /*0850*/  FFMA R5, R4, R5, R4 ;  /* 0x0000000504057223 */ /* 0x000fe40000000004 */
[----:B--2---:R-:W0:Y:S02]  /*0860*/  FCHK P0, R0, R3 ;  /* 0x0000000300007302 */ /* 0x004e240000000000 */
[----:B------:R-:W-:-:S04]  /*0870*/  FFMA R4, R0, R5, RZ ;  /* 0x0000000500047223 */ /* 0x000fc800000000ff */
[----:B------:R-:W-:-:S04]  /*0880*/  FFMA R6, -R3, R4, R0 ;  /* 0x0000000403067223 */ /* 0x000fc80000000100 */
[----:B------:R-:W-:Y:S01]  /*0890*/  FFMA R4, R5, R6, R4 ;  /* 0x0000000605047223 */ /* 0x000fe20000000004 */
[----:B0-----:R-:W-:Y:S06]  /*08a0*/  @!P0 BRA `(.L_x_9) ;  /* 0x00000000000c8947 */ /* 0x001fec0003800000 */
[----:B------:R-:W-:-:S07]  /*08b0*/  MOV R4, 0x8d0 ;  /* 0x000008d000047802 */ /* 0x000fce0000000f00 */
[----:B------:R-:W-:Y:S05]  /*08c0*/  CALL.REL.NOINC `($__internal_2_$__cuda_sm3x_div_rn_noftz_f32_slowpath) ;  /* 0x0000000400a07944 */ /* 0x000fea0003c00000 */
[----:B------:R-:W-:-:S07]  /*08d0*/  IMAD.MOV.U32 R4, RZ, RZ, R0 ;  /* 0x000000ffff047224 */ /* 0x000fce00078e0000 */
.L_x_9:
[----:B------:R-:W-:-:S04]  /*08e0*/  FADD R3, R4, 9.9999997473787516356e-06 ;  /* 0x3727c5ac04037421 */ /* 0x000fc80000000000 */
[----:B------:R-:W-:Y:S01]  /*08f0*/  VIADD R0, R3, 0xf3000000 ;  /* 0xf300000003007836 */ /* 0x000fe20000000000 */
[----:B------:R0:W1:Y:S04]  /*0900*/  MUFU.RSQ R4, R3 ;  /* 0x0000000300047308 */ /* 0x0000680000001400 */
[----:B------:R-:W-:-:S13]  /*0910*/  ISETP.GT.U32.AND P0, PT, R0, 0x727fffff, PT ;  /* 0x727fffff0000780c */ /* 0x000fda0003f04070 */
[----:B01----:R-:W-:Y:S05]  /*0920*/  @!P0 BRA `(.L_x_10) ;  /* 0x0000000000108947 */ /* 0x003fea0003800000 */
[----:B------:R-:W-:-:S07]  /*0930*/  MOV R6, 0x950 ;  /* 0x0000095000067802 */ /* 0x000fce0000000f00 */
[----:B------:R-:W-:Y:S05]  /*0940*/  CALL.REL.NOINC `($__internal_1_$__cuda_sm20_sqrt_rn_f32_slowpath) ;  /* 0x0000000400247944 */ /* 0x000fea0003c00000 */
[----:B------:R-:W-:Y:S01]  /*0950*/  IMAD.MOV.U32 R0, RZ, RZ, R3 ;  /* 0x000000ffff007224 */ /* 0x000fe200078e0003 */
[----:B------:R-:W-:Y:S06]  /*0960*/  BRA `(.L_x_11) ;  /* 0x0000000000107947 */ /* 0x000fec0003800000 */
.L_x_10:
[----:B------:R-:W-:Y:S01]  /*0970*/  FMUL.FTZ R0, R3, R4 ;  /* 0x0000000403007220 */ /* 0x000fe20000410000 */
[----:B------:R-:W-:-:S03]  /*0980*/  FMUL.FTZ R4, R4, 0.5 ;  /* 0x3f00000004047820 */ /* 0x000fc60000410000 */
[----:B------:R-:W-:-:S04]  /*0990*/  FFMA R3, -R0, R0, R3 ;  /* 0x0000000000037223 */ /* 0x000fc80000000103 */
[----:B------:R-:W-:-:S07]  /*09a0*/  FFMA R0, R3, R4, R0 ;  /* 0x0000000403007223 */ /* 0x000fce0000000000 */
.L_x_11:
[----:B------:R-:W-:-:S05]  /*09b0*/  VIADD R3, R0, 0x1800000 ;  /* 0x0180000000037836 */ /* 0x000fca0000000000 */
[----:B------:R-:W-:-:S04]  /*09c0*/  LOP3.LUT R3, R3, 0x7f800000, RZ, 0xc0, !PT ;  /* 0x7f80000003037812 */ /* 0x000fc800078ec0ff */
[----:B------:R-:W-:-:S13]  /*09d0*/  ISETP.GT.U32.AND P0, PT, R3, 0x1ffffff, PT ;  /* 0x01ffffff0300780c */ /* 0x000fda0003f04070 */
[----:B------:R-:W-:Y:S05]  /*09e0*/  @P0 BRA `(.L_x_12) ;  /* 0x0000000000100947 */ /* 0x000fea0003800000 */
[----:B------:R-:W-:-:S07]  /*09f0*/  MOV R4, 0xa10 ;  /* 0x00000a1000047802 */ /* 0x000fce0000000f00 */
[----:B------:R-:W-:Y:S05]  /*0a00*/  CALL.REL.NOINC `($__internal_0_$__cuda_sm20_rcp_rn_f32_slowpath) ;  /* 0x0000000000287944 */ /* 0x000fea0003c00000 */
[----:B------:R-:W-:Y:S01]  /*0a10*/  IMAD.MOV.U32 R7, RZ, RZ, R3 ;  /* 0x000000ffff077224 */ /* 0x000fe200078e0003 */
[----:B------:R-:W-:Y:S06]  /*0a20*/  BRA `(.L_x_13) ;  /* 0x0000000000107947 */ /* 0x000fec0003800000 */
.L_x_12:
[----:B------:R-:W0:Y:S02]  /*0a30*/  MUFU.RCP R7, R0 ;  /* 0x0000000000077308 */ /* 0x000e240000001000 */
[----:B0-----:R-:W-:-:S04]  /*0a40*/  FFMA R3, R7, R0, -1 ;  /* 0xbf80000007037423 */ /* 0x001fc80000000000 */
[----:B------:R-:W-:-:S04]  /*0a50*/  FADD.FTZ R4, -R3, -RZ ;  /* 0x800000ff03047221 */ /* 0x000fc80000010100 */
[----:B------:R-:W-:-:S07]  /*0a60*/  FFMA R7, R7, R4, R7 ;  /* 0x0000000407077223 */ /* 0x000fce0000000007 */
.L_x_13:
[----:B------:R-:W0:Y:S02]  /*0a70*/  LDC.64 R4, c[0x0][0x380] ;  /* 0x0000e000ff047b82 */ /* 0x000e240000000a00 */
[----:B0-----:R-:W-:-:S05]  /*0a80*/  IMAD.WIDE.U32 R2, R2, 0x4, R4 ;  /* 0x0000000402027825 */ /* 0x001fca00078e0004 */
[----:B------:R-:W-:Y:S01]  /*0a90*/  STG.E desc[UR6][R2.64], R7 ;  /* 0x0000000702007986 */ /* 0x000fe2000c101906 */
[----:B------:R-:W-:Y:S05]  /*0aa0*/  EXIT ;  /* 0x000000000000794d */ /* 0x000fea0003800000 */
        .weak           $__internal_0_$__cuda_sm20_rcp_rn_f32_slowpath
        .type           $__internal_0_$__cuda_sm20_rcp_rn_f32_slowpath,@function
        .size           $__internal_0_$__cuda_sm20_rcp_rn_f32_slowpath,($__internal_1_$__cuda_sm20_sqrt_rn_f32_slowpath - $__internal_0_$__cuda_sm20_rcp_rn_f32_slowpath)
$__internal_0_$__cuda_sm20_rcp_rn_f32_slowpath:
[----:B------:R-:W-:-:S05]  /*0ab0*/  IMAD.SHL.U32 R3, R0, 0x2, RZ ;  /* 0x0000000200037824 */ /* 0x000fca00078e00ff */
[----:B------:R-:W-:-:S04]  /*0ac0*/  SHF.R.U32.HI R9, RZ, 0x18, R3 ;  /* 0x00000018ff097819 */ /* 0x000fc80000011603 */
[----:B------:R-:W-:-:S13]  /*0ad0*/  ISETP.NE.U32.AND P0, PT, R9, RZ, PT ;  /* 0x000000ff0900720c */ /* 0x000fda0003f05070 */
[----:B------:R-:W-:Y:S05]  /*0ae0*/  @P0 BRA `(.L_x_14) ;  /* 0x00000000002c0947 */ /* 0x000fea0003800000 */
[----:B------:R-:W-:-:S05]  /*0af0*/  IMAD.SHL.U32 R3, R0, 0x2, RZ ;  /* 0x0000000200037824 */ /* 0x000fca00078e00ff */
[----:B------:R-:W-:-:S13]  /*0b00*/  ISETP.NE.AND P0, PT, R3, RZ, PT ;  /* 0x000000ff0300720c */ /* 0x000fda0003f05270 */
[----:B------:R0:W1:Y:S01]  /*0b10*/  @!P0 MUFU.RCP R3, R0 ;  /* 0x0000000000038308 */ /* 0x0000620000001000 */
[----:B------:R-:W-:Y:S05]  /*0b20*/  @!P0 BRA `(.L_x_15) ;  /* 0x0000000000a48947 */ /* 0x000fea0003800000 */
[----:B------:R-:W-:-:S04]  /*0b30*/  FFMA R5, R0, 1.84467440737095516160e+19, RZ ;  /* 0x5f80000000057823 */ /* 0x000fc800000000ff */
[----:B0-----:R-:W1:Y:S02]  /*0b40*/  MUFU.RCP R0, R5 ;  /* 0x0000000500007308 */ /* 0x001e640000001000 */
[----:B-1----:R-:W-:-:S04]  /*0b50*/  FFMA R3, R5, R0, -1 ;  /* 0xbf80000005037423 */ /* 0x002fc80000000000 */
[----:B------:R-:W-:-:S04]  /*0b60*/  FADD.FTZ R3, -R3, -RZ ;  /* 0x800000ff03037221 */ /* 0x000fc80000010100 */
[----:B------:R-:W-:-:S04]  /*0b70*/  FFMA R0, R0, R3, R0 ;  /* 0x0000000300007223 */ /* 0x000fc80000000000 */
[----:B------:R-:W-:Y:S01]  /*0b80*/  FFMA R3, R0, 1.84467440737095516160e+19, RZ ;  /* 0x5f80000000037823 */ /* 0x000fe200000000ff */
[----:B------:R-:W-:Y:S06]  /*0b90*/  BRA `(.L_x_15) ;  /* 0x0000000000887947 */ /* 0x000fec0003800000 */
.L_x_14:
[----:B------:R-:W-:-:S05]  /*0ba0*/  VIADD R11, R9, 0xffffff03 ;  /* 0xffffff03090b7836 */ /* 0x000fca0000000000 */
[----:B------:R-:W-:-:S13]  /*0bb0*/  ISETP.GT.U32.AND P0, PT, R11, 0x1, PT ;  /* 0x000000010b00780c */ /* 0x000fda0003f04070 */
[----:B------:R-:W-:Y:S05]  /*0bc0*/  @P0 BRA `(.L_x_16) ;  /* 0x0000000000780947 */ /* 0x000fea0003800000 */
[----:B------:R-:W-:Y:S01]  /*0bd0*/  LOP3.LUT R3, R0, 0x7fffff, RZ, 0xc0, !PT ;  /* 0x007fffff00037812 */ /* 0x000fe200078ec0ff */
[----:B------:R-:W-:-:S03]  /*0be0*/  IMAD.MOV.U32 R8, RZ, RZ, 0x3 ;  /* 0x00000003ff087424 */ /* 0x000fc600078e00ff */
[----:B------:R-:W-:Y:S02]  /*0bf0*/  LOP3.LUT R3, R3, 0x3f800000, RZ, 0xfc, !PT ;  /* 0x3f80000003037812 */ /* 0x000fe400078efcff */
[----:B------:R-:W-:Y:S02]  /*0c00*/  SHF.L.U32 R8, R8, R11, RZ ;  /* 0x0000000b08087219 */ /* 0x000fe400000006ff */
[----:B------:R-:W0:Y:S02]  /*0c10*/  MUFU.RCP R6, R3 ;  /* 0x0000000300067308 */ /* 0x000e240000001000 */
[----:B0-----:R-:W-:-:S04]  /*0c20*/  FFMA R5, R3, R6, -1 ;  /* 0xbf80000003057423 */ /* 0x001fc80000000006 */
[----:B------:R-:W-:-:S04]  /*0c30*/  FADD.FTZ R5, -R5, -RZ ;  /* 0x800000ff05057221 */ /* 0x000fc80000010100 */
[CCC-:B------:R-:W-:Y:S01]  /*0c40*/  FFMA.RM R7, R6.reuse, R5.reuse, R6.reuse ;  /* 0x0000000506077223 */ /* 0x1c0fe20000004006 */
[----:B------:R-:W-:-:S04]  /*0c50*/  FFMA.RP R6, R6, R5, R6 ;  /* 0x0000000506067223 */ /* 0x000fc80000008006 */
[C---:B------:R-:W-:Y:S02]  /*0c60*/  LOP3.LUT R5, R7.reuse, 0x7fffff, RZ, 0xc0, !PT ;  /* 0x007fffff07057812 */ /* 0x040fe400078ec0ff */
[----:B------:R-:W-:Y:S02]  /*0c70*/  FSETP.NEU.FTZ.AND P0, PT, R7, R6, PT ;  /* 0x000000060700720b */ /* 0x000fe40003f1d000 */
[----:B------:R-:W-:Y:S02]  /*0c80*/  LOP3.LUT R5, R5, 0x800000, RZ, 0xfc, !PT ;  /* 0x0080000005057812 */ /* 0x000fe400078efcff */
[----:B------:R-:W-:Y:S02]  /*0c90*/  SEL R6, RZ, 0xffffffff, !P0 ;  /* 0xffffffffff067807 */ /* 0x000fe40004000000 */
[----:B------:R-:W-:-:S03]  /*0ca0*/  LOP3.LUT R8, R8, R5, RZ, 0xc0, !PT ;  /* 0x0000000508087212 */ /* 0x000fc600078ec0ff */
[----:B------:R-:W-:Y:S01]  /*0cb0*/  IMAD.MOV R6, RZ, RZ, -R6 ;  /* 0x000000ffff067224 */ /* 0x000fe200078e0a06 */
[----:B------:R-:W-:-:S04]  /*0cc0*/  SHF.R.U32.HI R8, RZ, R11, R8 ;  /* 0x0000000bff087219 */ /* 0x000fc80000011608 */
[----:B------:R-:W-:Y:S02]  /*0cd0*/  LOP3.LUT P1, RZ, R6, R11, R5, 0xf8, !PT ;  /* 0x0000000b06ff7212 */ /* 0x000fe4000782f805 */
[C---:B------:R-:W-:Y:S02]  /*0ce0*/  LOP3.LUT P0, RZ, R8.reuse, 0x1, RZ, 0xc0, !PT ;  /* 0x0000000108ff7812 */ /* 0x040fe4000780c0ff */
[----:B------:R-:W-:Y:S02]  /*0cf0*/  LOP3.LUT P2, RZ, R8, 0x2, RZ, 0xc0, !PT ;  /* 0x0000000208ff7812 */ /* 0x000fe4000784c0ff */
[----:B------:R-:W-:Y:S02]  /*0d00*/  IADD3 R6, PT, PT, R9, -0xfc, RZ ;  /* 0xffffff0409067810 */ /* 0x000fe40007ffe0ff */
[----:B------:R-:W-:Y:S02]  /*0d10*/  PLOP3.LUT P0, PT, P0, P1, P2, 0xe0, 0x0 ;  /* 0x000000000000781c */ /* 0x000fe40000703c20 */
[----:B------:R-:W-:-:S02]  /*0d20*/  LOP3.LUT P1, RZ, R0, 0x7fffff, RZ, 0xc0, !PT ;  /* 0x007fffff00ff7812 */ /* 0x000fc4000782c0ff */
[----:B------:R-:W-:-:S05]  /*0d30*/  SEL R3, RZ, 0x1, !P0 ;  /* 0x00000001ff037807 */ /* 0x000fca0004000000 */
[----:B------:R-:W-:-:S05]  /*0d40*/  IMAD.MOV R3, RZ, RZ, -R3 ;  /* 0x000000ffff037224 */ /* 0x000fca00078e0a03 */
[----:B------:R-:W-:Y:S02]  /*0d50*/  ISETP.GE.AND P0, PT, R3, RZ, PT ;  /* 0x000000ff0300720c */ /* 0x000fe40003f06270 */
[----:B------:R-:W-:-:S11]  /*0d60*/  SHF.R.U32.HI R3, RZ, R6, R5 ;  /* 0x00000006ff037219 */ /* 0x000fd60000011605 */
[----:B------:R-:W-:-:S04]  /*0d70*/  @!P0 VIADD R3, R3, 0x1 ;  /* 0x0000000103038836 */ /* 0x000fc80000000000 */
[----:B------:R-:W-:-:S05]  /*0d80*/  @!P1 IMAD.SHL.U32 R3, R3, 0x2, RZ ;  /* 0x0000000203039824 */ /* 0x000fca00078e00ff */
[----:B------:R-:W-:Y:S01]  /*0d90*/  LOP3.LUT R3, R3, 0x80000000, R0, 0xf8, !PT ;  /* 0x8000000003037812 */ /* 0x000fe200078ef800 */
[----:B------:R-:W-:Y:S06]  /*0da0*/  BRA `(.L_x_15) ;  /* 0x0000000000047947 */ /* 0x000fec0003800000 */
.L_x_16:
[----:B------:R2:W3:Y:S02]  /*0db0*/  MUFU.RCP R3, R0 ;  /* 0x0000000000037308 */ /* 0x0004e40000001000 */
.L_x_15:
[----:B------:R-:W-:-:S04]  /*0dc0*/  IMAD.MOV.U32 R5, RZ, RZ, 0x0 ;  /* 0x00000000ff057424 */ /* 0x000fc800078e00ff */
[----:B0123--:R-:W-:Y:S05]  /*0dd0*/  RET.REL.NODEC R4 `(_Z11rstd_kernelPfS_S_iii) ;  /* 0xfffffff004887950 */ /* 0x00ffea0003c3ffff */
        .weak           $__internal_1_$__cuda_sm20_sqrt_rn_f32_slowpath
        .type           $__internal_1_$__cuda_sm20_sqrt_rn_f32_slowpath,@function
        .size           $__internal_1_$__cuda_sm20_sqrt_rn_f32_slowpath,($__internal_2_$__cuda_sm3x_div_rn_noftz_f32_slowpath - $__internal_1_$__cuda_sm20_sqrt_rn_f32_slowpath)
$__internal_1_$__cuda_sm20_sqrt_rn_f32_slowpath:
[----:B------:R-:W-:-:S13]  /*0de0*/  LOP3.LUT P0, RZ, R3, 0x7fffffff, RZ, 0xc0, !PT ;  /* 0x7fffffff03ff7812 */ /* 0x000fda000780c0ff */
[----:B------:R-:W-:Y:S05]  /*0df0*/  @!P0 BRA `(.L_x_17) ;  /* 0x0000000000488947 */ /* 0x000fea0003800000 */
[----:B------:R-:W-:Y:S01]  /*0e00*/  FSETP.GEU.FTZ.AND P0, PT, R3, RZ, PT ;  /* 0x000000ff0300720b */ /* 0x000fe20003f1e000 */
[----:B------:R-:W-:-:S12]  /*0e10*/  IMAD.MOV.U32 R0, RZ, RZ, R3 ;  /* 0x000000ffff007224 */ /* 0x000fd800078e0003 */
[----:B------:R-:W-:Y:S01]  /*0e20*/  @!P0 IMAD.MOV.U32 R3, RZ, RZ, 0x7fffffff ;  /* 0x7fffffffff038424 */ /* 0x000fe200078e00ff */
[----:B------:R-:W-:Y:S06]  /*0e30*/  @!P0 BRA `(.L_x_17) ;  /* 0x0000000000388947 */ /* 0x000fec0003800000 */
[----:B------:R-:W-:-:S13]  /*0e40*/  FSETP.GTU.FTZ.AND P0, PT, |R0|, +INF , PT ;  /* 0x7f8000000000780b */ /* 0x000fda0003f1c200 */
[----:B------:R-:W-:Y:S01]  /*0e50*/  @P0 FADD.FTZ R3, R0, 1 ;  /* 0x3f80000000030421 */ /* 0x000fe20000010000 */
[----:B------:R-:W-:Y:S06]  /*0e60*/  @P0 BRA `(.L_x_17) ;  /* 0x00000000002c0947 */ /* 0x000fec0003800000 */
[----:B------:R-:W-:-:S13]  /*0e70*/  FSETP.NEU.FTZ.AND P0, PT, |R0|, +INF , PT ;  /* 0x7f8000000000780b */ /* 0x000fda0003f1d200 */
[----:B------:R-:W-:Y:S01]  /*0e80*/  @!P0 IMAD.MOV.U32 R3, RZ, RZ, R0 ;  /* 0x000000ffff038224 */ /* 0x000fe200078e0000 */
[----:B------:R-:W-:Y:S06]  /*0e90*/  @!P0 BRA `(.L_x_17) ;  /* 0x0000000000208947 */ /* 0x000fec0003800000 */
[----:B------:R-:W-:-:S04]  /*0ea0*/  FFMA R0, R0, 1.84467440737095516160e+19, RZ ;  /* 0x5f80000000007823 */ /* 0x000fc800000000ff */
[----:B------:R-:W0:Y:S02]  /*0eb0*/  MUFU.RSQ R3, R0 ;  /* 0x0000000000037308 */ /* 0x000e240000001400 */
[----:B0-----:R-:W-:Y:S01]  /*0ec0*/  FMUL.FTZ R5, R0, R3 ;  /* 0x0000000300057220 */ /* 0x001fe20000410000 */
[----:B------:R-:W-:-:S03]  /*0ed0*/  FMUL.FTZ R3, R3, 0.5 ;  /* 0x3f00000003037820 */ /* 0x000fc60000410000 */
[----:B------:R-:W-:-:S04]  /*0ee0*/  FADD.FTZ R4, -R5, -RZ ;  /* 0x800000ff05047221 */ /* 0x000fc80000010100 */
[----:B------:R-:W-:-:S04]  /*0ef0*/  FFMA R4, R5, R4, R0 ;  /* 0x0000000405047223 */ /* 0x000fc80000000000 */
[----:B------:R-:W-:-:S04]  /*0f00*/  FFMA R3, R4, R3, R5 ;  /* 0x0000000304037223 */ /* 0x000fc80000000005 */
[----:B------:R-:W-:-:S07]  /*0f10*/  FMUL.FTZ R3, R3, 2.3283064365386962891e-10 ;  /* 0x2f80000003037820 */ /* 0x000fce0000410000 */
.L_x_17:
[----:B------:R-:W-:Y:S02]  /*0f20*/  IMAD.MOV.U32 R4, RZ, RZ, R6 ;  /* 0x000000ffff047224 */ /* 0x000fe400078e0006 */
[----:B------:R-:W-:-:S04]  /*0f30*/  IMAD.MOV.U32 R5, RZ, RZ, 0x0 ;  /* 0x00000000ff057424 */ /* 0x000fc800078e00ff */
[----:B------:R-:W-:Y:S05]  /*0f40*/  RET.REL.NODEC R4 `(_Z11rstd_kernelPfS_S_iii) ;  /* 0xfffffff0042c7950 */ /* 0x000fea0003c3ffff */
        .weak           $__internal_2_$__cuda_sm3x_div_rn_noftz_f32_slowpath
        .type           $__internal_2_$__cuda_sm3x_div_rn_noftz_f32_slowpath,@function
        .size           $__internal_2_$__cuda_sm3x_div_rn_noftz_f32_slowpath,(.L_x_91 - $__internal_2_$__cuda_sm3x_div_rn_noftz_f32_slowpath)
$__internal_2_$__cuda_sm3x_div_rn_noftz_f32_slowpath:
[--C-:B------:R-:W-:Y:S01]  /*0f50*/  SHF.R.U32.HI R6, RZ, 0x17, R3.reuse ;  /* 0x00000017ff067819 */ /* 0x100fe20000011603 */
[--C-:B------:R-:W-:Y:S01]  /*0f60*/  IMAD.MOV.U32 R7, RZ, RZ, R0.reuse ;  /* 0x000000ffff077224 */ /* 0x100fe200078e0000 */
[----:B------:R-:W-:Y:S01]  /*0f70*/  SHF.R.U32.HI R5, RZ, 0x17, R0 ;  /* 0x00000017ff057819 */ /* 0x000fe20000011600 */
[----:B------:R-:W-:Y:S01]  /*0f80*/  IMAD.MOV.U32 R8, RZ, RZ, R3 ;  /* 0x000000ffff087224 */ /* 0x000fe200078e0003 */
[----:B------:R-:W-:Y:S02]  /*0f90*/  LOP3.LUT R6, R6, 0xff, RZ, 0xc0, !PT ;  /* 0x000000ff06067812 */ /* 0x000fe400078ec0ff */
[----:B------:R-:W-:-:S03]  /*0fa0*/  LOP3.LUT R5, R5, 0xff, RZ, 0xc0, !PT ;  /* 0x000000ff05057812 */ /* 0x000fc600078ec0ff */
[----:B------:R-:W-:Y:S02]  /*0fb0*/  VIADD R11, R6, 0xffffffff ;  /* 0xffffffff060b7836 */ /* 0x000fe40000000000 */
[----:B------:R-:W-:-:S03]  /*0fc0*/  VIADD R10, R5, 0xffffffff ;  /* 0xffffffff050a7836 */ /* 0x000fc60000000000 */
[----:B------:R-:W-:-:S04]  /*0fd0*/  ISETP.GT.U32.AND P0, PT, R11, 0xfd, PT ;  /* 0x000000fd0b00780c */ /* 0x000fc80003f04070 */
[----:B------:R-:W-:-:S13]  /*0fe0*/  ISETP.GT.U32.OR P0, PT, R10, 0xfd, P0 ;  /* 0x000000fd0a00780c */ /* 0x000fda0000704470 */
[----:B------:R-:W-:Y:S01]  /*0ff0*/  @!P0 IMAD.MOV.U32 R9, RZ, RZ, RZ ;  /* 0x000000ffff098224 */ /* 0x000fe200078e00ff */
[----:B------:R-:W-:Y:S06]  /*1000*/  @!P0 BRA `(.L_x_18) ;  /* 0x00000000005c8947 */ /* 0x000fec0003800000 */
[----:B------:R-:W-:Y:S02]  /*1010*/  FSETP.GTU.FTZ.AND P0, PT, |R0|, +INF , PT ;  /* 0x7f8000000000780b */ /* 0x000fe40003f1c200 */
[----:B------:R-:W-:-:S04]  /*1020*/  FSETP.GTU.FTZ.AND P1, PT, |R3|, +INF , PT ;  /* 0x7f8000000300780b */ /* 0x000fc80003f3c200 */
[----:B------:R-:W-:-:S13]  /*1030*/  PLOP3.LUT P0, PT, P0, P1, PT, 0xf8, 0x8f ;  /* 0x00000000008f781c */ /* 0x000fda0000703f70 */
[----:B------:R-:W-:Y:S05]  /*1040*/  @P0 BRA `(.L_x_19) ;  /* 0x0000000400440947 */ /* 0x000fea0003800000 */
[----:B------:R-:W-:-:S13]  /*1050*/  LOP3.LUT P0, RZ, R8, 0x7fffffff, R7, 0xc8, !PT ;  /* 0x7fffffff08ff7812 */ /* 0x000fda000780c807 */
[----:B------:R-:W-:Y:S05]  /*1060*/  @!P0 BRA `(.L_x_20) ;  /* 0x0000000400348947 */ /* 0x000fea0003800000 */
[C---:B------:R-:W-:Y:S02]  /*1070*/  FSETP.NEU.FTZ.AND P2, PT, |R0|.reuse, +INF , PT ;  /* 0x7f8000000000780b */ /* 0x040fe40003f5d200 */
[----:B------:R-:W-:Y:S02]  /*1080*/  FSETP.NEU.FTZ.AND P1, PT, |R3|, +INF , PT ;  /* 0x7f8000000300780b */ /* 0x000fe40003f3d200 */
[----:B------:R-:W-:-:S11]  /*1090*/  FSETP.NEU.FTZ.AND P0, PT, |R0|, +INF , PT ;  /* 0x7f8000000000780b */ /* 0x000fd60003f1d200 */
[----:B------:R-:W-:Y:S05]  /*10a0*/  @!P1 BRA !P2, `(.L_x_20) ;  /* 0x0000000400249947 */ /* 0x000fea0005000000 */
[----:B------:R-:W-:-:S04]  /*10b0*/  LOP3.LUT P2, RZ, R7, 0x7fffffff, RZ, 0xc0, !PT ;  /* 0x7fffffff07ff7812 */ /* 0x000fc8000784c0ff */
[----:B------:R-:W-:-:S13]  /*10c0*/  PLOP3.LUT P1, PT, P1, P2, PT, 0x2f, 0xf2 ;  /* 0x0000000000f2781c */ /* 0x000fda0000f24577 */
[----:B------:R-:W-:Y:S05]  /*10d0*/  @P1 BRA `(.L_x_21) ;  /* 0x0000000400101947 */ /* 0x000fea0003800000 */
[----:B------:R-:W-:-:S04]  /*10e0*/  LOP3.LUT P1, RZ, R8, 0x7fffffff, RZ, 0xc0, !PT ;  /* 0x7fffffff08ff7812 */ /* 0x000fc8000782c0ff */
[----:B------:R-:W-:-:S13]  /*10f0*/  PLOP3.LUT P0, PT, P0, P1, PT, 0x2f, 0xf2 ;  /* 0x0000000000f2781c */ /* 0x000fda0000702577 */
[----:B------:R-:W-:Y:S05]  /*1100*/  @P0 BRA `(.L_x_22) ;  /* 0x0000000000f80947 */ /* 0x000fea0003800000 */
[----:B------:R-:W-:Y:S02]  /*1110*/  ISETP.GE.AND P0, PT, R10, RZ, PT ;  /* 0x000000ff0a00720c */ /* 0x000fe40003f06270 */
[----:B------:R-:W-:-:S11]  /*1120*/  ISETP.GE.AND P1, PT, R11, RZ, PT ;  /* 0x000000ff0b00720c */ /* 0x000fd60003f26270 */
[----:B------:R-:W-:Y:S01]  /*1130*/  @P0 MOV R9, RZ ;  /* 0x000000ff00090202 */ /* 0x000fe20000000f00 */
[----:B------:R-:W-:Y:S02]  /*1140*/  @!P0 IMAD.MOV.U32 R9, RZ, RZ, -0x40 ;  /* 0xffffffc0ff098424 */ /* 0x000fe400078e00ff */
[----:B------:R-:W-:Y:S01]  /*1150*/  @!P0 FFMA R7, R0, 1.84467440737095516160e+19, RZ ;  /* 0x5f80000000078823 */ /* 0x000fe200000000ff */
[----:B------:R-:W-:Y:S01]  /*1160*/  @!P1 FFMA R8, R3, 1.84467440737095516160e+19, RZ ;  /* 0x5f80000003089823 */ /* 0x000fe200000000ff */
[----:B------:R-:W-:-:S07]  /*1170*/  @!P1 VIADD R9, R9, 0x40 ;  /* 0x0000004009099836 */ /* 0x000fce0000000000 */
.L_x_18:
[----:B------:R-:W-:Y:S01]  /*1180*/  LEA R3, R6, 0xc0800000, 0x17 ;  /* 0xc080000006037811 */ /* 0x000fe200078eb8ff */
[----:B------:R-:W-:-:S04]  /*1190*/  VIADD R5, R5, 0xffffff81 ;  /* 0xffffff8105057836 */ /* 0x000fc80000000000 */
[----:B------:R-:W-:Y:S01]  /*11a0*/  IMAD.IADD R3, R8, 0x1, -R3 ;  /* 0x0000000108037824 */ /* 0x000fe200078e0a03 */
[C---:B------:R-:W-:Y:S01]  /*11b0*/  IADD3 R6, PT, PT, R5.reuse, 0x7f, -R6 ;  /* 0x0000007f05067810 */ /* 0x040fe20007ffe806 */
[----:B------:R-:W-:Y:S02]  /*11c0*/  IMAD R0, R5, -0x800000, R7 ;  /* 0xff80000005007824 */ /* 0x000fe400078e0207 */
[----:B------:R-:W0:Y:S01]  /*11d0*/  MUFU.RCP R8, R3 ;  /* 0x0000000300087308 */ /* 0x000e220000001000 */
[----:B------:R-:W-:Y:S01]  /*11e0*/  FADD.FTZ R11, -R3, -RZ ;  /* 0x800000ff030b7221 */ /* 0x000fe20000010100 */
[----:B------:R-:W-:-:S03]  /*11f0*/  IMAD.IADD R6, R6, 0x1, R9 ;  /* 0x0000000106067824 */ /* 0x000fc600078e0209 */
[----:B0-----:R-:W-:-:S04]  /*1200*/  FFMA R13, R8, R11, 1 ;  /* 0x3f800000080d7423 */ /* 0x001fc8000000000b */
[----:B------:R-:W-:-:S04]  /*1210*/  FFMA R10, R8, R13, R8 ;  /* 0x0000000d080a7223 */ /* 0x000fc80000000008 */
[----:B------:R-:W-:-:S04]  /*1220*/  FFMA R7, R0, R10, RZ ;  /* 0x0000000a00077223 */ /* 0x000fc800000000ff */
[----:B------:R-:W-:-:S04]  /*1230*/  FFMA R8, R11, R7, R0 ;  /* 0x000000070b087223 */ /* 0x000fc80000000000 */
[----:B------:R-:W-:-:S04]  /*1240*/  FFMA R7, R10, R8, R7 ;  /* 0x000000080a077223 */ /* 0x000fc80000000007 */
[----:B------:R-:W-:-:S04]  /*1250*/  FFMA R8, R11, R7, R0 ;  /* 0x000000070b087223 */ /* 0x000fc80000000000 */
[----:B------:R-:W-:-:S05]  /*1260*/  FFMA R0, R10, R8, R7 ;  /* 0x000000080a007223 */ /* 0x000fca0000000007 */
[----:B------:R-:W-:-:S04]  /*1270*/  SHF.R.U32.HI R3, RZ, 0x17, R0 ;  /* 0x00000017ff037819 */ /* 0x000fc80000011600 */
[----:B------:R-:W-:-:S05]  /*1280*/  LOP3.LUT R3, R3, 0xff, RZ, 0xc0, !PT ;  /* 0x000000ff03037812 */ /* 0x000fca00078ec0ff */
[----:B------:R-:W-:-:S04]  /*1290*/  IMAD.IADD R9, R3, 0x1, R6 ;  /* 0x0000000103097824 */ /* 0x000fc800078e0206 */
[----:B------:R-:W-:-:S05]  /*12a0*/  VIADD R3, R9, 0xffffffff ;  /* 0xffffffff09037836 */ /* 0x000fca0000000000 */
[----:B------:R-:W-:-:S13]  /*12b0*/  ISETP.GE.U32.AND P0, PT, R3, 0xfe, PT ;  /* 0x000000fe0300780c */ /* 0x000fda0003f06070 */
[----:B------:R-:W-:Y:S05]  /*12c0*/  @!P0 BRA `(.L_x_23) ;  /* 0x0000000000808947 */ /* 0x000fea0003800000 */
[----:B------:R-:W-:-:S13]  /*12d0*/  ISETP.GT.AND P0, PT, R9, 0xfe, PT ;  /* 0x000000fe0900780c */ /* 0x000fda0003f04270 */
[----:B------:R-:W-:Y:S05]  /*12e0*/  @P0 BRA `(.L_x_24) ;  /* 0x00000000006c0947 */ /* 0x000fea0003800000 */
[----:B------:R-:W-:-:S13]  /*12f0*/  ISETP.GE.AND P0, PT, R9, 0x1, PT ;  /* 0x000000010900780c */ /* 0x000fda0003f06270 */
[----:B------:R-:W-:Y:S05]  /*1300*/  @P0 BRA `(.L_x_25) ;  /* 0x0000000000980947 */ /* 0x000fea0003800000 */
[----:B------:R-:W-:Y:S02]  /*1310*/  ISETP.GE.AND P0, PT, R9, -0x18, PT ;  /* 0xffffffe80900780c */ /* 0x000fe40003f06270 */
[----:B------:R-:W-:-:S11]  /*1320*/  LOP3.LUT R0, R0, 0x80000000, RZ, 0xc0, !PT ;  /* 0x8000000000007812 */ /* 0x000fd600078ec0ff */
[----:B------:R-:W-:Y:S05]  /*1330*/  @!P0 BRA `(.L_x_25) ;  /* 0x00000000008c8947 */ /* 0x000fea0003800000 */
[CCC-:B------:R-:W-:Y:S01]  /*1340*/  FFMA.RZ R3, R10.reuse, R8.reuse, R7.reuse ;  /* 0x000000080a037223 */ /* 0x1c0fe2000000c007 */
[CCC-:B------:R-:W-:Y:S01]  /*1350*/  FFMA.RM R6, R10.reuse, R8.reuse, R7.reuse ;  /* 0x000000080a067223 */ /* 0x1c0fe20000004007 */
[C---:B------:R-:W-:Y:S02]  /*1360*/  ISETP.NE.AND P2, PT, R9.reuse, RZ, PT ;  /* 0x000000ff0900720c */ /* 0x040fe40003f45270 */
[----:B------:R-:W-:Y:S02]  /*1370*/  ISETP.NE.AND P1, PT, R9, RZ, PT ;  /* 0x000000ff0900720c */ /* 0x000fe40003f25270 */
[----:B------:R-:W-:Y:S01]  /*1380*/  LOP3.LUT R5, R3, 0x7fffff, RZ, 0xc0, !PT ;  /* 0x007fffff03057812 */ /* 0x000fe200078ec0ff */
[----:B------:R-:W-:Y:S01]  /*1390*/  FFMA.RP R3, R10, R8, R7 ;  /* 0x000000080a037223 */ /* 0x000fe20000008007 */
[----:B------:R-:W-:Y:S02]  /*13a0*/  VIADD R8, R9, 0x20 ;  /* 0x0000002009087836 */ /* 0x000fe40000000000 */
[----:B------:R-:W-:Y:S01]  /*13b0*/  LOP3.LUT R5, R5, 0x800000, RZ, 0xfc, !PT ;  /* 0x0080000005057812 */ /* 0x000fe200078efcff */
[----:B------:R-:W-:Y:S01]  /*13c0*/  IMAD.MOV R7, RZ, RZ, -R9 ;  /* 0x000000ffff077224 */ /* 0x000fe200078e0a09 */
[----:B------:R-:W-:-:S02]  /*13d0*/  FSETP.NEU.FTZ.AND P0, PT, R3, R6, PT ;  /* 0x000000060300720b */ /* 0x000fc40003f1d000 */
[----:B------:R-:W-:Y:S02]  /*13e0*/  SHF.L.U32 R8, R5, R8, RZ ;  /* 0x0000000805087219 */ /* 0x000fe400000006ff */
[----:B------:R-:W-:Y:S02]  /*13f0*/  SEL R6, R7, RZ, P2 ;  /* 0x000000ff07067207 */ /* 0x000fe40001000000 */
[----:B------:R-:W-:Y:S02]  /*1400*/  ISETP.NE.AND P1, PT, R8, RZ, P1 ;  /* 0x000000ff0800720c */ /* 0x000fe40000f25270 */
[----:B------:R-:W-:Y:S02]  /*1410*/  SHF.R.U32.HI R6, RZ, R6, R5 ;  /* 0x00000006ff067219 */ /* 0x000fe40000011605 */
[----:B------:R-:W-:Y:S02]  /*1420*/  PLOP3.LUT P0, PT, P0, P1, PT, 0xf8, 0x8f ;  /* 0x00000000008f781c */ /* 0x000fe40000703f70 */
[----:B------:R-:W-:-:S02]  /*1430*/  SHF.R.U32.HI R8, RZ, 0x1, R6 ;  /* 0x00000001ff087819 */ /* 0x000fc40000011606 */
[----:B------:R-:W-:-:S04]  /*1440*/  SEL R3, RZ, 0x1, !P0 ;  /* 0x00000001ff037807 */ /* 0x000fc80004000000 */
[----:B------:R-:W-:-:S04]  /*1450*/  LOP3.LUT R3, R3, 0x1, R8, 0xf8, !PT ;  /* 0x0000000103037812 */ /* 0x000fc800078ef808 */
[----:B------:R-:W-:-:S05]  /*1460*/  LOP3.LUT R3, R3, R6, RZ, 0xc0, !PT ;  /* 0x0000000603037212 */ /* 0x000fca00078ec0ff */
[----:B------:R-:W-:-:S05]  /*1470*/  IMAD.IADD R3, R8, 0x1, R3 ;  /* 0x0000000108037824 */ /* 0x000fca00078e0203 */
[----:B------:R-:W-:Y:S01]  /*1480*/  LOP3.LUT R0, R3, R0, RZ, 0xfc, !PT ;  /* 0x0000000003007212 */ /* 0x000fe200078efcff */
[----:B------:R-:W-:Y:S06]  /*1490*/  BRA `(.L_x_25) ;  /* 0x0000000000347947 */ /* 0x000fec0003800000 */
.L_x_24:
[----:B------:R-:W-:-:S04]  /*14a0*/  LOP3.LUT R0, R0, 0x80000000, RZ, 0xc0, !PT ;  /* 0x8000000000007812 */ /* 0x000fc800078ec0ff */
[----:B------:R-:W-:Y:S01]  /*14b0*/  LOP3.LUT R0, R0, 0x7f800000, RZ, 0xfc, !PT ;  /* 0x7f80000000007812 */ /* 0x000fe200078efcff */
[----:B------:R-:W-:Y:S06]  /*14c0*/  BRA `(.L_x_25) ;  /* 0x0000000000287947 */ /* 0x000fec0003800000 */
.L_x_23:
[----:B------:R-:W-:Y:S01]  /*14d0*/  IMAD R0, R6, 0x800000, R0 ;  /* 0x0080000006007824 */ /* 0x000fe200078e0200 */
[----:B------:R-:W-:Y:S06]  /*14e0*/  BRA `(.L_x_25) ;  /* 0x0000000000207947 */ /* 0x000fec0003800000 */
.L_x_22:
[----:B------:R-:W-:-:S04]  /*14f0*/  LOP3.LUT R0, R8, 0x80000000, R7, 0x48, !PT ;  /* 0x8000000008007812 */ /* 0x000fc800078e4807 */
[----:B------:R-:W-:Y:S01]  /*1500*/  LOP3.LUT R0, R0, 0x7f800000, RZ, 0xfc, !PT ;  /* 0x7f80000000007812 */ /* 0x000fe200078efcff */
[----:B------:R-:W-:Y:S06]  /*1510*/  BRA `(.L_x_25) ;  /* 0x0000000000147947 */ /* 0x000fec0003800000 */
.L_x_21:
[----:B------:R-:W-:Y:S01]  /*1520*/  LOP3.LUT R0, R8, 0x80000000, R7, 0x48, !PT ;  /* 0x8000000008007812 */ /* 0x000fe200078e4807 */
[----:B------:R-:W-:Y:S06]  /*1530*/  BRA `(.L_x_25) ;  /* 0x00000000000c7947 */ /* 0x000fec0003800000 */
.L_x_20:
[----:B------:R-:W0:Y:S01]  /*1540*/  MUFU.RSQ R0, -QNAN ;  /* 0xffc0000000007908 */ /* 0x000e220000001400 */
[----:B------:R-:W-:Y:S05]  /*1550*/  BRA `(.L_x_25) ;  /* 0x0000000000047947 */ /* 0x000fea0003800000 */
.L_x_19:
[----:B------:R-:W-:-:S07]  /*1560*/  FADD.FTZ R0, R0, R3 ;  /* 0x0000000300007221 */ /* 0x000fce0000010000 */
.L_x_25:
[----:B------:R-:W-:-:S04]  /*1570*/  IMAD.MOV.U32 R5, RZ, RZ, 0x0 ;  /* 0x00000000ff057424 */ /* 0x000fc800078e00ff */
[----:B0-----:R-:W-:Y:S05]  /*1580*/  RET.REL.NODEC R4 `(_Z11rstd_kernelPfS_S_iii) ;  /* 0xffffffe8049c7950 */ /* 0x001fea0003c3ffff */
.L_x_26:
        /* <DEDUP_REMOVED lines=15> */
.L_x_91:


//--------------------- .text._Z11mean_kernelPfS_iii --------------------------
	.section	.text._Z11mean_kernelPfS_iii,"ax",@progbits
	.align	128
        .global         _Z11mean_kernelPfS_iii
        .type           _Z11mean_kernelPfS_iii,@function
        .size           _Z11mean_kernelPfS_iii,(.L_x_92 - _Z11mean_kernelPfS_iii)
        .other          _Z11mean_kernelPfS_iii,@"STO_CUDA_ENTRY STV_DEFAULT"
_Z11mean_kernelPfS_iii:
.text._Z11mean_kernelPfS_iii:
        /* <DEDUP_REMOVED lines=13> */
[----:B------:R-:W0:Y:S01]  /*00d0*/  LDC R0, c[0x0][0x398] ;  /* 0x0000e600ff007b82 */ /* 0x000e220000000800 */
[----:B------:R-:W-:Y:S01]  /*00e0*/  BSSY.RECONVERGENT B1, `(.L_x_29) ;  /* 0x0000030000017945 */ /* 0x000fe20003800200 */
[----:B------:R-:W-:Y:S01]  /*00f0*/  IMAD.MOV.U32 R17, RZ, RZ, R5 ;  /* 0x000000ffff117224 */ /* 0x000fe200078e0005 */
[----:B0-----:R-:W0:Y:S01]  /*0100*/  I2F.U32.RP R10, R0 ;  /* 0x00000000000a7306 */ /* 0x001e220000209000 */
[----:B------:R-:W-:Y:S01]  /*0110*/  IMAD.IADD R4, R5, 0x1, R0 ;  /* 0x0000000105047824 */ /* 0x000fe200078e0200 */
[----:B------:R-:W-:-:S04]  /*0120*/  ISETP.NE.U32.AND P2, PT, R0, RZ, PT ;  /* 0x000000ff0000720c */ /* 0x000fc80003f45070 */
[C---:B------:R-:W-:Y:S02]  /*0130*/  ISETP.GE.AND P0, PT, R4.reuse, UR4, PT ;  /* 0x0000000404007c0c */ /* 0x040fe4000bf06270 */
[----:B------:R-:W-:Y:S02]  /*0140*/  VIMNMX R9, PT, PT, R4, UR4, !PT ;  /* 0x0000000404097c48 */ /* 0x000fe4000ffe0100 */
[----:B------:R-:W-:-:S04]  /*0150*/  SEL R8, RZ, 0x1, P0 ;  /* 0x00000001ff087807 */ /* 0x000fc80000000000 */
[----:B------:R-:W-:Y:S01]  /*0160*/  IADD3 R9, PT, PT, R9, -R4, -R8 ;  /* 0x8000000409097210 */ /* 0x000fe20007ffe808 */
[----:B0-----:R-:W0:Y:S02]  /*0170*/  MUFU.RCP R10, R10 ;  /* 0x0000000a000a7308 */ /* 0x001e240000001000 */
[----:B0-----:R-:W-:-:S06]  /*0180*/  VIADD R6, R10, 0xffffffe ;  /* 0x0ffffffe0a067836 */ /* 0x001fcc0000000000 */
[----:B------:R0:W1:Y:S02]  /*0190*/  F2I.FTZ.U32.TRUNC.NTZ R7, R6 ;  /* 0x0000000600077305 */ /* 0x000064000021f000 */
[----:B0-----:R-:W-:Y:S02]  /*01a0*/  IMAD.MOV.U32 R6, RZ, RZ, RZ ;  /* 0x000000ffff067224 */ /* 0x001fe400078e00ff */
[----:B-1----:R-:W-:-:S04]  /*01b0*/  IMAD.MOV R11, RZ, RZ, -R7 ;  /* 0x000000ffff0b7224 */ /* 0x002fc800078e0a07 */
[----:B------:R-:W-:-:S04]  /*01c0*/  IMAD R11, R11, R0, RZ ;  /* 0x000000000b0b7224 */ /* 0x000fc800078e02ff */
[----:B------:R-:W-:-:S04]  /*01d0*/  IMAD.HI.U32 R10, R7, R11, R6 ;  /* 0x0000000b070a7227 */ /* 0x000fc800078e0006 */
[----:B------:R-:W-:Y:S02]  /*01e0*/  IMAD R6, R2, UR4, RZ ;  /* 0x0000000402067c24 */ /* 0x000fe4000f8e02ff */
[----:B------:R-:W-:-:S04]  /*01f0*/  IMAD.HI.U32 R7, R10, R9, RZ ;  /* 0x000000090a077227 */ /* 0x000fc800078e00ff */
[----:B------:R-:W-:-:S04]  /*0200*/  IMAD.MOV R4, RZ, RZ, -R7 ;  /* 0x000000ffff047224 */ /* 0x000fc800078e0a07 */
[----:B------:R-:W-:-:S05]  /*0210*/  IMAD R9, R0, R4, R9 ;  /* 0x0000000400097224 */ /* 0x000fca00078e0209 */
[----:B------:R-:W-:-:S13]  /*0220*/  ISETP.GE.U32.AND P0, PT, R9, R0, PT ;  /* 0x000000000900720c */ /* 0x000fda0003f06070 */
[----:B------:R-:W-:Y:S02]  /*0230*/  @P0 IMAD.IADD R9, R9, 0x1, -R0 ;  /* 0x0000000109090824 */ /* 0x000fe400078e0a00 */
[----:B------:R-:W-:-:S03]  /*0240*/  @P0 VIADD R7, R7, 0x1 ;  /* 0x0000000107070836 */ /* 0x000fc60000000000 */
[----:B------:R-:W-:-:S13]  /*0250*/  ISETP.GE.U32.AND P1, PT, R9, R0, PT ;  /* 0x000000000900720c */ /* 0x000fda0003f26070 */
[----:B------:R-:W-:Y:S01]  /*0260*/  @P1 VIADD R7, R7, 0x1 ;  /* 0x0000000107071836 */ /* 0x000fe20000000000 */
[----:B------:R-:W-:-:S05]  /*0270*/  @!P2 LOP3.LUT R7, RZ, R0, RZ, 0x33, !PT ;  /* 0x00000000ff07a212 */ /* 0x000fca00078e33ff */
[----:B------:R-:W-:Y:S02]  /*0280*/  IMAD.IADD R8, R8, 0x1, R7 ;  /* 0x0000000108087824 */ /* 0x000fe400078e0207 */
[----:B------:R-:W-:-:S03]  /*0290*/  IMAD.MOV.U32 R7, RZ, RZ, RZ ;  /* 0x000000ffff077224 */ /* 0x000fc600078e00ff */
        /* <DEDUP_REMOVED lines=10> */
.L_x_31:
[----:B------:R-:W-:-:S04]  /*0340*/  IADD3 R9, P1, PT, R6, R17, RZ ;  /* 0x0000001106097210 */ /* 0x000fc80007f3e0ff */
[----:B------:R-:W-:Y:S02]  /*0350*/  LEA.HI.X.SX32 R12, R17, R4, 0x1, P1 ;  /* 0x00000004110c7211 */ /* 0x000fe400008f0eff */
[----:B------:R-:W-:-:S04]  /*0360*/  LEA R8, P1, R9, UR8, 0x2 ;  /* 0x0000000809087c11 */ /* 0x000fc8000f8210ff */
[----:B------:R-:W-:-:S05]  /*0370*/  LEA.HI.X R9, R9, UR9, R12, 0x2, P1 ;  /* 0x0000000909097c11 */ /* 0x000fca00088f140c */
[----:B------:R-:W2:Y:S01]  /*0380*/  LDG.E R8, desc[UR6][R8.64] ;  /* 0x0000000608087981 */ /* 0x000ea2000c1e1900 */
[----:B------:R-:W-:Y:S02]  /*0390*/  VIADD R10, R10, 0x1 ;  /* 0x000000010a0a7836 */ /* 0x000fe40000000000 */
[----:B------:R-:W-:-:S03]  /*03a0*/  IMAD.IADD R17, R17, 0x1, R0 ;  /* 0x0000000111117824 */ /* 0x000fc600078e0200 */
[----:B------:R-:W-:Y:S01]  /*03b0*/  ISETP.NE.AND P1, PT, R10, RZ, PT ;  /* 0x000000ff0a00720c */ /* 0x000fe20003f25270 */
[----:B--2---:R-:W-:-:S12]  /*03c0*/  FADD R7, R8, R7 ;  /* 0x0000000708077221 */ /* 0x004fd80000000000 */
[----:B------:R-:W-:Y:S05]  /*03d0*/  @P1 BRA `(.L_x_31) ;  /* 0xfffffffc00d81947 */ /* 0x000fea000383ffff */
.L_x_30:
[----:B------:R-:W-:Y:S05]  /*03e0*/  BSYNC.RECONVERGENT B1 ;  /* 0x0000000000017941 */ /* 0x000fea0003800200 */
.L_x_29:
[----:B------:R-:W-:Y:S05]  /*03f0*/  @!P0 BRA `(.L_x_28) ;  /* 0x0000000000788947 */ /* 0x000fea0003800000 */
.L_x_32:
[----:B------:R-:W-:Y:S01]  /*0400*/  IMAD.IADD R11, R17, 0x1, R0 ;  /* 0x00000001110b7824 */ /* 0x000fe200078e0200 */
[----:B------:R-:W-:-:S03]  /*0410*/  IADD3 R13, P0, PT, R6, R17, RZ ;  /* 0x00000011060d7210 */ /* 0x000fc60007f1e0ff */
[--C-:B------:R-:W-:Y:S01]  /*0420*/  IMAD.IADD R9, R11, 0x1, R0.reuse ;  /* 0x000000010b097824 */ /* 0x100fe200078e0200 */
[----:B------:R-:W-:Y:S02]  /*0430*/  IADD3 R8, P1, PT, R6, R11, RZ ;  /* 0x0000000b06087210 */ /* 0x000fe40007f3e0ff */
[-C--:B------:R-:W-:Y:S01]  /*0440*/  LEA.HI.X.SX32 R16, R17, R4.reuse, 0x1, P0 ;  /* 0x0000000411107211 */ /* 0x080fe200000f0eff */
[----:B------:R-:W-:Y:S01]  /*0450*/  IMAD.IADD R17, R9, 0x1, R0 ;  /* 0x0000000109117824 */ /* 0x000fe200078e0200 */
[----:B------:R-:W-:Y:S02]  /*0460*/  LEA R14, P0, R13, UR10, 0x2 ;  /* 0x0000000a0d0e7c11 */ /* 0x000fe4000f8010ff */
[----:B------:R-:W-:Y:S02]  /*0470*/  LEA.HI.X.SX32 R11, R11, R4, 0x1, P1 ;  /* 0x000000040b0b7211 */ /* 0x000fe400008f0eff */
[----:B------:R-:W-:Y:S02]  /*0480*/  LEA R10, P1, R8, UR10, 0x2 ;  /* 0x0000000a080a7c11 */ /* 0x000fe4000f8210ff */
[----:B------:R-:W-:-:S02]  /*0490*/  IADD3 R12, P2, PT, R6, R9, RZ ;  /* 0x00000009060c7210 */ /* 0x000fc40007f5e0ff */
[----:B------:R-:W-:Y:S02]  /*04a0*/  LEA.HI.X R15, R13, UR11, R16, 0x2, P0 ;  /* 0x0000000b0d0f7c11 */ /* 0x000fe400080f1410 */
        /* <DEDUP_REMOVED lines=8> */
[C---:B------:R-:W-:Y:S01]  /*0530*/  LEA R12, P0, R13.reuse, UR10, 0x2 ;  /* 0x0000000a0d0c7c11 */ /* 0x040fe2000f8010ff */
[----:B------:R-:W4:Y:S03]  /*0540*/  LDG.E R8, desc[UR6][R8.64] ;  /* 0x0000000608087981 */ /* 0x000f26000c1e1900 */
[----:B------:R-:W-:-:S05]  /*0550*/  LEA.HI.X R13, R13, UR11, R16, 0x2, P0 ;  /* 0x0000000b0d0d7c11 */ /* 0x000fca00080f1410 */
[----:B------:R-:W5:Y:S01]  /*0560*/  LDG.E R12, desc[UR6][R12.64] ;  /* 0x000000060c0c7981 */ /* 0x000f62000c1e1900 */
[----:B------:R-:W-:-:S05]  /*0570*/  IMAD.IADD R17, R17, 0x1, R0 ;  /* 0x0000000111117824 */ /* 0x000fca00078e0200 */
[----:B------:R-:W-:Y:S01]  /*0580*/  ISETP.GE.AND P0, PT, R17, UR4, PT ;  /* 0x0000000411007c0c */ /* 0x000fe2000bf06270 */
[----:B--2---:R-:W-:-:S04]  /*0590*/  FADD R7, R14, R7 ;  /* 0x000000070e077221 */ /* 0x004fc80000000000 */
[----:B---3--:R-:W-:-:S04]  /*05a0*/  FADD R7, R7, R10 ;  /* 0x0000000a07077221 */ /* 0x008fc80000000000 */
[----:B----4-:R-:W-:-:S04]  /*05b0*/  FADD R7, R7, R8 ;  /* 0x0000000807077221 */ /* 0x010fc80000000000 */
[----:B-----5:R-:W-:Y:S01]  /*05c0*/  FADD R7, R7, R12 ;  /* 0x0000000c07077221 */ /* 0x020fe20000000000 */
[----:B------:R-:W-:Y:S06]  /*05d0*/  @!P0 BRA `(.L_x_32) ;  /* 0xfffffffc00888947 */ /* 0x000fec000383ffff */
.L_x_28:
[----:B------:R-:W-:Y:S05]  /*05e0*/  BSYNC.RECONVERGENT B0 ;  /* 0x0000000000007941 */ /* 0x000fea0003800200 */
.L_x_27:
        /* <DEDUP_REMOVED lines=10> */
.L_x_34:
[----:B------:R-:W-:Y:S01]  /*0690*/  BAR.SYNC.DEFER_BLOCKING 0x0 ;  /* 0x0000000000007b1d */ /* 0x000fe20000010000 */
[----:B------:R-:W-:-:S04]  /*06a0*/  SHF.R.U32.HI R6, RZ, 0x1, R3 ;  /* 0x00000001ff067819 */ /* 0x000fc80000011603 */
[----:B------:R-:W-:-:S13]  /*06b0*/  ISETP.GE.U32.AND P0, PT, R5, R6, PT ;  /* 0x000000060500720c */ /* 0x000fda0003f06070 */
[----:B------:R-:W-:Y:S01]  /*06c0*/  @!P0 IMAD R4, R6, 0x4, R0 ;  /* 0x0000000406048824 */ /* 0x000fe200078e0200 */
[----:B0-----:R-:W-:Y:S05]  /*06d0*/  @!P0 LDS R7, [R0] ;  /* 0x0000000000078984 */ /* 0x001fea0000000800 */
[----:B------:R-:W0:Y:S02]  /*06e0*/  @!P0 LDS R4, [R4] ;  /* 0x0000000004048984 */ /* 0x000e240000000800 */
[----:B0-----:R-:W-:-:S05]  /*06f0*/  @!P0 FADD R7, R4, R7 ;  /* 0x0000000704078221 */ /* 0x001fca0000000000 */
[----:B------:R1:W-:Y:S01]  /*0700*/  @!P0 STS [R0], R7 ;  /* 0x0000000700008388 */ /* 0x0003e20000000800 */
[----:B------:R-:W-:Y:S01]  /*0710*/  ISETP.GT.U32.AND P0, PT, R3, 0x3, PT ;  /* 0x000000030300780c */ /* 0x000fe20003f04070 */
[----:B------:R-:W-:-:S12]  /*0720*/  IMAD.MOV.U32 R3, RZ, RZ, R6 ;  /* 0x000000ffff037224 */ /* 0x000fd800078e0006 */
[----:B-1----:R-:W-:Y:S05]  /*0730*/  @P0 BRA `(.L_x_34) ;  /* 0xfffffffc00d40947 */ /* 0x002fea000383ffff */
.L_x_33:
[----:B------:R-:W-:Y:S05]  /*0740*/  @P1 EXIT ;  /* 0x000000000000194d */ /* 0x000fea0003800000 */
[----:B------:R-:W1:Y:S01]  /*0750*/  S2UR UR5, SR_CgaCtaId ;  /* 0x00000000000579c3 */ /* 0x000e620000008800 */
[----:B------:R-:W-:Y:S02]  /*0760*/  UMOV UR4, 0x400 ;  /* 0x0000040000047882 */ /* 0x000fe40000000000 */
[----:B-1----:R-:W-:Y:S01]  /*0770*/  ULEA UR4, UR5, UR4, 0x18 ;  /* 0x0000000405047291 */ /* 0x002fe2000f8ec0ff */
[----:B------:R-:W1:Y:S08]  /*0780*/  LDCU UR5, c[0x0][0x394] ;  /* 0x00007280ff0577ac */ /* 0x000e700008000800 */
[----:B0-----:R-:W0:Y:S01]  /*0790*/  LDS R0, [UR4] ;  /* 0x00000004ff007984 */ /* 0x001e220008000800 */
[----:B-1----:R-:W-:-:S04]  /*07a0*/  I2FP.F32.S32 R3, UR5 ;  /* 0x0000000500037c45 */ /* 0x002fc80008201400 */
[----:B------:R-:W1:Y:S02]  /*07b0*/  MUFU.RCP R4, R3 ;  /* 0x0000000300047308 */ /* 0x000e640000001000 */
[----:B-1----:R-:W-:-:S04]  /*07c0*/  FFMA R5, -R3, R4, 1 ;  /* 0x3f80000003057423 */ /* 0x002fc80000000104 */
[----:B------:R-:W-:Y:S02]  /*07d0*/  FFMA R5, R4, R5, R4 ;  /* 0x0000000504057223 */ /* 0x000fe40000000004 */
[----:B0-----:R-:W0:Y:S02]  /*07e0*/  FCHK P0, R0, R3 ;  /* 0x0000000300007302 */ /* 0x001e240000000000 */
[----:B------:R-:W-:-:S04]  /*07f0*/  FFMA R4, R0, R5, RZ ;  /* 0x0000000500047223 */ /* 0x000fc800000000ff */
[----:B------:R-:W-:-:S04]  /*0800*/  FFMA R6, -R3, R4, R0 ;  /* 0x0000000403067223 */ /* 0x000fc80000000100 */
[----:B------:R-:W-:Y:S01]  /*0810*/  FFMA R7, R5, R6, R4 ;  /* 0x0000000605077223 */ /* 0x000fe20000000004 */
[----:B0-----:R-:W-:Y:S06]  /*0820*/  @!P0 BRA `(.L_x_35) ;  /* 0x00000000000c8947 */ /* 0x001fec0003800000 */
[----:B------:R-:W-:-:S07]  /*0830*/  MOV R4, 0x850 ;  /* 0x0000085000047802 */ /* 0x000fce0000000f00 */
[----:B------:R-:W-:Y:S05]  /*0840*/  CALL.REL.NOINC `($__internal_3_$__cuda_sm3x_div_rn_noftz_f32_slowpath) ;  /* 0x0000000000147944 */ /* 0x000fea0003c00000 */
[----:B------:R-:W-:-:S07]  /*0850*/  IMAD.MOV.U32 R7, RZ, RZ, R0 ;  /* 0x000000ffff077224 */ /* 0x000fce00078e0000 */
.L_x_35:
[----:B------:R-:W0:Y:S02]  /*0860*/  LDC.64 R4, c[0x0][0x380] ;  /* 0x0000e000ff047b82 */ /* 0x000e240000000a00 */
[----:B0-----:R-:W-:-:S05]  /*0870*/  IMAD.WIDE.U32 R2, R2, 0x4, R4 ;  /* 0x0000000402027825 */ /* 0x001fca00078e0004 */
[----:B------:R-:W-:Y:S01]  /*0880*/  STG.E desc[UR6][R2.64], R7 ;  /* 0x0000000702007986 */ /* 0x000fe2000c101906 */
[----:B------:R-:W-:Y:S05]  /*0890*/  EXIT ;  /* 0x000000000000794d */ /* 0x000fea0003800000 */
        .weak           $__internal_3_$__cuda_sm3x_div_rn_noftz_f32_slowpath
        .type           $__internal_3_$__cuda_sm3x_div_rn_noftz_f32_slowpath,@function
        .size           $__internal_3_$__cuda_sm3x_div_rn_noftz_f32_slowpath,(.L_x_92 - $__internal_3_$__cuda_sm3x_div_rn_noftz_f32_slowpath)
$__internal_3_$__cuda_sm3x_div_rn_noftz_f32_slowpath:
        /* <DEDUP_REMOVED lines=30> */
[----:B------:R-:W-:Y:S02]  /*0a80*/  @P0 IMAD.MOV.U32 R9, RZ, RZ, RZ ;  /* 0x000000ffff090224 */ /* 0x000fe400078e00ff */
[----:B------:R-:W-:Y:S01]  /*0a90*/  @!P0 FFMA R7, R0, 1.84467440737095516160e+19, RZ ;  /* 0x5f80000000078823 */ /* 0x000fe200000000ff */
[----:B------:R-:W-:Y:S02]  /*0aa0*/  @!P0 IMAD.MOV.U32 R9, RZ, RZ, -0x40 ;  /* 0xffffffc0ff098424 */ /* 0x000fe400078e00ff */
[----:B------:R-:W-:Y:S02]  /*0ab0*/  @!P1 FFMA R8, R3, 1.84467440737095516160e+19, RZ ;  /* 0x5f80000003089823 */ /* 0x000fe400000000ff */
[----:B------:R-:W-:-:S07]  /*0ac0*/  @!P1 VIADD R9, R9, 0x40 ;  /* 0x0000004009099836 */ /* 0x000fce0000000000 */
.L_x_36:
        /* <DEDUP_REMOVED lines=50> */
.L_x_42:
[----:B------:R-:W-:-:S04]  /*0df0*/  LOP3.LUT R0, R0, 0x80000000, RZ, 0xc0, !PT ;  /* 0x8000000000007812 */ /* 0x000fc800078ec0ff */
[----:B------:R-:W-:Y:S01]  /*0e00*/  LOP3.LUT R0, R0, 0x7f800000, RZ, 0xfc, !PT ;  /* 0x7f80000000007812 */ /* 0x000fe200078efcff */
[----:B------:R-:W-:Y:S06]  /*0e10*/  BRA `(.L_x_43) ;  /* 0x0000000000287947 */ /* 0x000fec0003800000 */
.L_x_41:
[----:B------:R-:W-:Y:S01]  /*0e20*/  IMAD R0, R6, 0x800000, R0 ;  /* 0x0080000006007824 */ /* 0x000fe200078e0200 */
[----:B------:R-:W-:Y:S06]  /*0e30*/  BRA `(.L_x_43) ;  /* 0x0000000000207947 */ /* 0x000fec0003800000 */
.L_x_40:
[----:B------:R-:W-:-:S04]  /*0e40*/  LOP3.LUT R0, R8, 0x80000000, R7, 0x48, !PT ;  /* 0x8000000008007812 */ /* 0x000fc800078e4807 */
[----:B------:R-:W-:Y:S01]  /*0e50*/  LOP3.LUT R0, R0, 0x7f800000, RZ, 0xfc, !PT ;  /* 0x7f80000000007812 */ /* 0x000fe200078efcff */
[----:B------:R-:W-:Y:S06]  /*0e60*/  BRA `(.L_x_43) ;  /* 0x0000000000147947 */ /* 0x000fec0003800000 */
.L_x_39:
[----:B------:R-:W-:Y:S01]  /*0e70*/  LOP3.LUT R0, R8, 0x80000000, R7, 0x48, !PT ;  /* 0x8000000008007812 */ /* 0x000fe200078e4807 */
[----:B------:R-:W-:Y:S06]  /*0e80*/  BRA `(.L_x_43) ;  /* 0x00000000000c7947 */ /* 0x000fec0003800000 */
.L_x_38:
[----:B------:R-:W0:Y:S01]  /*0e90*/  MUFU.RSQ R0, -QNAN ;  /* 0xffc0000000007908 */ /* 0x000e220000001400 */
[----:B------:R-:W-:Y:S05]  /*0ea0*/  BRA `(.L_x_43) ;  /* 0x0000000000047947 */ /* 0x000fea0003800000 */
.L_x_37:
[----:B------:R-:W-:-:S07]  /*0eb0*/  FADD.FTZ R0, R0, R3 ;  /* 0x0000000300007221 */ /* 0x000fce0000010000 */
.L_x_43:
[----:B------:R-:W-:-:S04]  /*0ec0*/  IMAD.MOV.U32 R5, RZ, RZ, 0x0 ;  /* 0x00000000ff057424 */ /* 0x000fc800078e00ff */
[----:B0-----:R-:W-:Y:S05]  /*0ed0*/  RET.REL.NODEC R4 `(_Z11mean_kernelPfS_iii) ;  /* 0xfffffff004487950 */ /* 0x001fea0003c3ffff */
.L_x_44:
        /* <DEDUP_REMOVED lines=10> */
.L_x_92:


//--------------------- .text._Z25layernorm_forward_kernel1PfS_S_S_S_S_ii --------------------------
	.section	.text._Z25layernorm_forward_kernel1PfS_S_S_S_S_ii,"ax",@progbits
	.align	128
        .global         _Z25layernorm_forward_kernel1PfS_S_S_S_S_ii
        .type           _Z25layernorm_forward_kernel1PfS_S_S_S_S_ii,@function
        .size           _Z25layernorm_forward_kernel1PfS_S_S_S_S_ii,(.L_x_95 - _Z25layernorm_forward_kernel1PfS_S_S_S_S_ii)
        .other          _Z25layernorm_forward_kernel1PfS_S_S_S_S_ii,@"STO_CUDA_ENTRY STV_DEFAULT"
_Z25layernorm_forward_kernel1PfS_S_S_S_S_ii:
.text._Z25layernorm_forward_kernel1PfS_S_S_S_S_ii:
[----:B------:R-:W-:Y:S01]  /*0000*/  LDC R1, c[0x0][0x37c] ;  /* 0x0000df00ff017b82 */ /* 0x000fe20000000800 */
[----:B------:R-:W0:Y:S07]  /*0010*/  S2R R3, SR_TID.X ;  /* 0x0000000000037919 */ /* 0x000e2e0000002100 */
[----:B------:R-:W0:Y:S01]  /*0020*/  S2UR UR4, SR_CTAID.X ;  /* 0x00000000000479c3 */ /* 0x000e220000002500 */
[----:B------:R-:W1:Y:S07]  /*0030*/  LDCU UR5, c[0x0][0x3b0] ;  /* 0x00007600ff0577ac */ /* 0x000e6e0008000800 */
[----:B------:R-:W0:Y:S02]  /*0040*/  LDC R6, c[0x0][0x360] ;  /* 0x0000d800ff067b82 */ /* 0x000e240000000800 */
[----:B0-----:R-:W-:-:S05]  /*0050*/  IMAD R6, R6, UR4, R3 ;  /* 0x0000000406067c24 */ /* 0x001fca000f8e0203 */
[----:B-1----:R-:W-:-:S13]  /*0060*/  ISETP.GE.AND P0, PT, R6, UR5, PT ;  /* 0x0000000506007c0c */ /* 0x002fda000bf06270 */
[----:B------:R-:W-:Y:S05]  /*0070*/  @P0 EXIT ;  /* 0x000000000000094d */ /* 0x000fea0003800000 */
[----:B------:R-:W0:Y:S01]  /*0080*/  LDCU UR7, c[0x0][0x3b4] ;  /* 0x00007680ff0777ac */ /* 0x000e220008000800 */
[----:B------:R-:W1:Y:S01]  /*0090*/  LDC.64 R4, c[0x0][0x398] ;  /* 0x0000e600ff047b82 */ /* 0x000e620000000a00 */
[----:B------:R-:W-:Y:S01]  /*00a0*/  HFMA2 R11, -RZ, RZ, 0, 0 ;  /* 0x00000000ff0b7431 */ /* 0x000fe200000001ff */
[----:B------:R-:W2:Y:S01]  /*00b0*/  LDCU.64 UR14, c[0x0][0x358] ;  /* 0x00006b00ff0e77ac */ /* 0x000ea20008000a00 */
[----:B0-----:R-:W-:Y:S02]  /*00c0*/  UISETP.GE.AND UP0, UPT, UR7, 0x1, UPT ;  /* 0x000000010700788c */ /* 0x001fe4000bf06270 */
[----:B------:R-:W-:-:S05]  /*00d0*/  IMAD R7, R6, UR7, RZ ;  /* 0x0000000706077c24 */ /* 0x000fca000f8e02ff */
[----:B------:R-:W-:Y:S01]  /*00e0*/  SHF.R.S32.HI R8, RZ, 0x1f, R7 ;  /* 0x0000001fff087819 */ /* 0x000fe20000011407 */
[----:B-1----:R-:W-:Y:S01]  /*00f0*/  IMAD.WIDE R4, R7, 0x4, R4 ;  /* 0x0000000407047825 */ /* 0x002fe200078e0204 */
[----:B--2---:R-:W-:Y:S06]  /*0100*/  BRA.U !UP0, `(.L_x_45) ;  /* 0x0000000508a47547 */ /* 0x004fec000b800000 */
[----:B------:R-:W-:Y:S01]  /*0110*/  UISETP.GE.U32.AND UP2, UPT, UR7, 0x10, UPT ;  /* 0x000000100700788c */ /* 0x000fe2000bf46070 */
[----:B------:R-:W-:Y:S01]  /*0120*/  MOV R11, RZ ;  /* 0x000000ff000b7202 */ /* 0x000fe20000000f00 */
[----:B------:R-:W-:Y:S01]  /*0130*/  ULOP3.LUT UR4, UR7, 0xf, URZ, 0xc0, !UPT ;  /* 0x0000000f07047892 */ /* 0x000fe2000f8ec0ff */
[----:B------:R-:W-:-:S03]  /*0140*/  MOV R9, RZ ;  /* 0x000000ff00097202 */ /* 0x000fc60000000f00 */
[----:B------:R-:W-:-:S03]  /*0150*/  UISETP.NE.AND UP1, UPT, UR4, URZ, UPT ;  /* 0x000000ff0400728c */ /* 0x000fc6000bf25270 */
[----:B------:R-:W-:Y:S08]  /*0160*/  BRA.U !UP2, `(.L_x_46) ;  /* 0x000000010ab87547 */ /* 0x000ff0000b800000 */
[----:B------:R-:W0:Y:S01]  /*0170*/  LDCU.64 UR8, c[0x0][0x398] ;  /* 0x00007300ff0877ac */ /* 0x000e220008000a00 */
[----:B------:R-:W-:Y:S01]  /*0180*/  MOV R11, RZ ;  /* 0x000000ff000b7202 */ /* 0x000fe20000000f00 */
[----:B------:R-:W-:-:S04]  /*0190*/  ULOP3.LUT UR5, UR7, 0x7ffffff0, URZ, 0xc0, !UPT ;  /* 0x7ffffff007057892 */ /* 0x000fc8000f8ec0ff */
[----:B------:R-:W-:Y:S02]  /*01a0*/  UIADD3 UR6, UPT, UPT, -UR5, URZ, URZ ;  /* 0x000000ff05067290 */ /* 0x000fe4000fffe1ff */
[----:B------:R-:W-:Y:S02]  /*01b0*/  MOV R9, UR5 ;  /* 0x0000000500097c02 */ /* 0x000fe40008000f00 */
[----:B0-----:R-:W-:-:S04]  /*01c0*/  LEA R2, P0, R7, UR8, 0x2 ;  /* 0x0000000807027c11 */ /* 0x001fc8000f8010ff */
[----:B------:R-:W-:Y:S02]  /*01d0*/  IADD3 R2, P1, PT, R2, 0x20, RZ ;  /* 0x0000002002027810 */ /* 0x000fe40007f3e0ff */
[----:B------:R-:W-:-:S04]  /*01e0*/  LEA.HI.X R3, R7, UR9, R8, 0x2, P0 ;  /* 0x0000000907037c11 */ /* 0x000fc800080f1408 */
[----:B------:R-:W-:-:S07]  /*01f0*/  IADD3.X R3, PT, PT, RZ, R3, RZ, P1, !PT ;  /* 0x00000003ff037210 */ /* 0x000fce0000ffe4ff */
.L_x_47:
[----:B------:R-:W2:Y:S04]  /*0200*/  LDG.E R22, desc[UR14][R2.64+-0x20] ;  /* 0xffffe00e02167981 */ /* 0x000ea8000c1e1900 */
[----:B------:R-:W3:Y:S04]  /*0210*/  LDG.E R21, desc[UR14][R2.64+-0x1c] ;  /* 0xffffe40e02157981 */ /* 0x000ee8000c1e1900 */
[----:B------:R-:W4:Y:S04]  /*0220*/  LDG.E R24, desc[UR14][R2.64+-0x18] ;  /* 0xffffe80e02187981 */ /* 0x000f28000c1e1900 */
[----:B------:R-:W5:Y:S04]  /*0230*/  LDG.E R26, desc[UR14][R2.64+-0x14] ;  /* 0xffffec0e021a7981 */ /* 0x000f68000c1e1900 */
        /* <DEDUP_REMOVED lines=11> */
[----:B------:R0:W5:Y:S01]  /*02f0*/  LDG.E R0, desc[UR14][R2.64+0x1c] ;  /* 0x00001c0e02007981 */ /* 0x000162000c1e1900 */
[----:B------:R-:W-:-:S04]  /*0300*/  UIADD3 UR6, UPT, UPT, UR6, 0x10, URZ ;  /* 0x0000001006067890 */ /* 0x000fc8000fffe0ff */
[----:B------:R-:W-:Y:S01]  /*0310*/  UISETP.NE.AND UP2, UPT, UR6, URZ, UPT ;  /* 0x000000ff0600728c */ /* 0x000fe2000bf45270 */
[----:B0-----:R-:W-:-:S04]  /*0320*/  IADD3 R2, P0, PT, R2, 0x40, RZ ;  /* 0x0000004002027810 */ /* 0x001fc80007f1e0ff */
[----:B------:R-:W-:Y:S01]  /*0330*/  IADD3.X R3, PT, PT, RZ, R3, RZ, P0, !PT ;  /* 0x00000003ff037210 */ /* 0x000fe200007fe4ff */
[----:B--2---:R-:W-:-:S04]  /*0340*/  FADD R22, R22, R11 ;  /* 0x0000000b16167221 */ /* 0x004fc80000000000 */
[----:B---3--:R-:W-:-:S04]  /*0350*/  FADD R21, R22, R21 ;  /* 0x0000001516157221 */ /* 0x008fc80000000000 */
[----:B----4-:R-:W-:-:S04]  /*0360*/  FADD R21, R21, R24 ;  /* 0x0000001815157221 */ /* 0x010fc80000000000 */
[----:B-----5:R-:W-:-:S04]  /*0370*/  FADD R21, R21, R26 ;  /* 0x0000001a15157221 */ /* 0x020fc80000000000 */
[----:B------:R-:W-:-:S04]  /*0380*/  FADD R21, R21, R28 ;  /* 0x0000001c15157221 */ /* 0x000fc80000000000 */
        /* <DEDUP_REMOVED lines=10> */
[----:B------:R-:W-:Y:S01]  /*0430*/  FADD R11, R13, R0 ;  /* 0x000000000d0b7221 */ /* 0x000fe20000000000 */
[----:B------:R-:W-:Y:S06]  /*0440*/  BRA.U UP2, `(.L_x_47) ;  /* 0xfffffffd026c7547 */ /* 0x000fec000b83ffff */
.L_x_46:
[----:B------:R-:W-:Y:S05]  /*0450*/  BRA.U !UP1, `(.L_x_45) ;  /* 0x0000000109d07547 */ /* 0x000fea000b800000 */
[----:B------:R-:W-:Y:S02]  /*0460*/  UISETP.GE.U32.AND UP1, UPT, UR4, 0x8, UPT ;  /* 0x000000080400788c */ /* 0x000fe4000bf26070 */
[----:B------:R-:W-:-:S04]  /*0470*/  ULOP3.LUT UR5, UR7, 0x7, URZ, 0xc0, !UPT ;  /* 0x0000000707057892 */ /* 0x000fc8000f8ec0ff */
[----:B------:R-:W-:-:S03]  /*0480*/  UISETP.NE.AND UP2, UPT, UR5, URZ, UPT ;  /* 0x000000ff0500728c */ /* 0x000fc6000bf45270 */
[----:B------:R-:W-:Y:S08]  /*0490*/  BRA.U !UP1, `(.L_x_48) ;  /* 0x0000000109487547 */ /* 0x000ff0000b800000 */
[----:B------:R-:W-:-:S05]  /*04a0*/  IMAD.WIDE.U32 R2, R9, 0x4, R4 ;  /* 0x0000000409027825 */ /* 0x000fca00078e0004 */
[----:B------:R-:W2:Y:S04]  /*04b0*/  LDG.E R0, desc[UR14][R2.64] ;  /* 0x0000000e02007981 */ /* 0x000ea8000c1e1900 */
[----:B------:R-:W3:Y:S04]  /*04c0*/  LDG.E R13, desc[UR14][R2.64+0x4] ;  /* 0x0000040e020d7981 */ /* 0x000ee8000c1e1900 */
[----:B------:R-:W4:Y:S04]  /*04d0*/  LDG.E R15, desc[UR14][R2.64+0x8] ;  /* 0x0000080e020f7981 */ /* 0x000f28000c1e1900 */
[----:B------:R-:W5:Y:S04]  /*04e0*/  LDG.E R17, desc[UR14][R2.64+0xc] ;  /* 0x00000c0e02117981 */ /* 0x000f68000c1e1900 */
[----:B------:R-:W5:Y:S04]  /*04f0*/  LDG.E R19, desc[UR14][R2.64+0x10] ;  /* 0x0000100e02137981 */ /* 0x000f68000c1e1900 */
[----:B------:R-:W5:Y:S04]  /*0500*/  LDG.E R21, desc[UR14][R2.64+0x14] ;  /* 0x0000140e02157981 */ /* 0x000f68000c1e1900 */
[----:B------:R-:W5:Y:S04]  /*0510*/  LDG.E R23, desc[UR14][R2.64+0x18] ;  /* 0x0000180e02177981 */ /* 0x000f68000c1e1900 */
[----:B------:R-:W5:Y:S01]  /*0520*/  LDG.E R25, desc[UR14][R2.64+0x1c] ;  /* 0x00001c0e02197981 */ /* 0x000f62000c1e1900 */
[----:B------:R-:W-:Y:S01]  /*0530*/  IADD3 R9, PT, PT, R9, 0x8, RZ ;  /* 0x0000000809097810 */ /* 0x000fe20007ffe0ff */
[----:B--2---:R-:W-:-:S04]  /*0540*/  FADD R0, R11, R0 ;  /* 0x000000000b007221 */ /* 0x004fc80000000000 */
[----:B---3--:R-:W-:-:S04]  /*0550*/  FADD R0, R0, R13 ;  /* 0x0000000d00007221 */ /* 0x008fc80000000000 */
[----:B----4-:R-:W-:-:S04]  /*0560*/  FADD R0, R0, R15 ;  /* 0x0000000f00007221 */ /* 0x010fc80000000000 */
[----:B-----5:R-:W-:-:S04]  /*0570*/  FADD R0, R0, R17 ;  /* 0x0000001100007221 */ /* 0x020fc80000000000 */
[----:B------:R-:W-:-:S04]  /*0580*/  FADD R0, R0, R19 ;  /* 0x0000001300007221 */ /* 0x000fc80000000000 */
[----:B------:R-:W-:-:S04]  /*0590*/  FADD R0, R0, R21 ;  /* 0x0000001500007221 */ /* 0x000fc80000000000 */
[----:B------:R-:W-:-:S04]  /*05a0*/  FADD R0, R0, R23 ;  /* 0x0000001700007221 */ /* 0x000fc80000000000 */
[----:B------:R-:W-:-:S07]  /*05b0*/  FADD R11, R0, R25 ;  /* 0x00000019000b7221 */ /* 0x000fce0000000000 */
.L_x_48:
        /* <DEDUP_REMOVED lines=9> */
[----:B------:R-:W5:Y:S01]  /*0650*/  LDG.E R17, desc[UR14][R2.64+0xc] ;  /* 0x00000c0e02117981 */ /* 0x000f62000c1e1900 */
[----:B------:R-:W-:Y:S01]  /*0660*/  IADD3 R9, PT, PT, R9, 0x4, RZ ;  /* 0x0000000409097810 */ /* 0x000fe20007ffe0ff */
[----:B--2---:R-:W-:-:S04]  /*0670*/  FADD R0, R11, R0 ;  /* 0x000000000b007221 */ /* 0x004fc80000000000 */
[----:B---3--:R-:W-:-:S04]  /*0680*/  FADD R0, R0, R13 ;  /* 0x0000000d00007221 */ /* 0x008fc80000000000 */
[----:B----4-:R-:W-:-:S04]  /*0690*/  FADD R0, R0, R15 ;  /* 0x0000000f00007221 */ /* 0x010fc80000000000 */
[----:B-----5:R-:W-:-:S07]  /*06a0*/  FADD R11, R0, R17 ;  /* 0x00000011000b7221 */ /* 0x020fce0000000000 */
.L_x_49:
[----:B------:R-:W-:Y:S05]  /*06b0*/  BRA.U !UP2, `(.L_x_45) ;  /* 0x000000010a387547 */ /* 0x000fea000b800000 */
[----:B------:R-:W0:Y:S01]  /*06c0*/  LDCU.64 UR8, c[0x0][0x398] ;  /* 0x00007300ff0877ac */ /* 0x000e220008000a00 */
[C---:B------:R-:W-:Y:S02]  /*06d0*/  SHF.L.U64.HI R3, R7.reuse, 0x2, R8 ;  /* 0x0000000207037819 */ /* 0x040fe40000010208 */
[----:B------:R-:W-:Y:S01]  /*06e0*/  SHF.L.U32 R2, R7, 0x2, RZ ;  /* 0x0000000207027819 */ /* 0x000fe200000006ff */
[----:B------:R-:W-:-:S04]  /*06f0*/  UIADD3 UR4, UPT, UPT, -UR4, URZ, URZ ;  /* 0x000000ff04047290 */ /* 0x000fc8000fffe1ff */
[----:B------:R-:W-:-:S03]  /*0700*/  IMAD.WIDE.U32 R2, R9, 0x4, R2 ;  /* 0x0000000409027825 */ /* 0x000fc600078e0002 */
[----:B0-----:R-:W-:-:S04]  /*0710*/  IADD3 R2, P0, PT, R2, UR8, RZ ;  /* 0x0000000802027c10 */ /* 0x001fc8000ff1e0ff */
[----:B------:R-:W-:-:S09]  /*0720*/  IADD3.X R3, PT, PT, R3, UR9, RZ, P0, !PT ;  /* 0x0000000903037c10 */ /* 0x000fd200087fe4ff */
.L_x_50:
[----:B------:R0:W2:Y:S01]  /*0730*/  LDG.E R0, desc[UR14][R2.64] ;  /* 0x0000000e02007981 */ /* 0x0000a2000c1e1900 */
[----:B------:R-:W-:-:S04]  /*0740*/  UIADD3 UR4, UPT, UPT, UR4, 0x1, URZ ;  /* 0x0000000104047890 */ /* 0x000fc8000fffe0ff */
[----:B------:R-:W-:Y:S01]  /*0750*/  UISETP.NE.AND UP1, UPT, UR4, URZ, UPT ;  /* 0x000000ff0400728c */ /* 0x000fe2000bf25270 */
[----:B0-----:R-:W-:-:S04]  /*0760*/  IADD3 R2, P0, PT, R2, 0x4, RZ ;  /* 0x0000000402027810 */ /* 0x001fc80007f1e0ff */
[----:B------:R-:W-:Y:S01]  /*0770*/  IADD3.X R3, PT, PT, RZ, R3, RZ, P0, !PT ;  /* 0x00000003ff037210 */ /* 0x000fe200007fe4ff */
[----:B--2---:R-:W-:-:S03]  /*0780*/  FADD R11, R0, R11 ;  /* 0x0000000b000b7221 */ /* 0x004fc60000000000 */
[----:B------:R-:W-:Y:S05]  /*0790*/  BRA.U UP1, `(.L_x_50) ;  /* 0xfffffffd01e47547 */ /* 0x000fea000b83ffff */
.L_x_45:
[----:B------:R-:W-:Y:S01]  /*07a0*/  I2FP.F32.S32 R10, UR7 ;  /* 0x00000007000a7c45 */ /* 0x000fe20008201400 */
[----:B------:R-:W-:Y:S03]  /*07b0*/  BSSY.RECONVERGENT B0, `(.L_x_51) ;  /* 0x000000e000007945 */ /* 0x000fe60003800200 */
[----:B------:R-:W0:Y:S08]  /*07c0*/  MUFU.RCP R3, R10 ;  /* 0x0000000a00037308 */ /* 0x000e300000001000 */
[----:B------:R-:W1:Y:S01]  /*07d0*/  FCHK P0, R11, R10 ;  /* 0x0000000a0b007302 */ /* 0x000e620000000000 */
[----:B0-----:R-:W-:-:S04]  /*07e0*/  FFMA R0, -R10, R3, 1 ;  /* 0x3f8000000a007423 */ /* 0x001fc80000000103 */
[----:B------:R-:W-:-:S04]  /*07f0*/  FFMA R0, R3, R0, R3 ;  /* 0x0000000003007223 */ /* 0x000fc80000000003 */
[----:B------:R-:W-:-:S04]  /*0800*/  FFMA R9, R0, R11, RZ ;  /* 0x0000000b00097223 */ /* 0x000fc800000000ff */
[----:B------:R-:W-:-:S04]  /*0810*/  FFMA R2, -R10, R9, R11 ;  /* 0x000000090a027223 */ /* 0x000fc8000000010b */
[----:B------:R-:W-:Y:S01]  /*0820*/  FFMA R9, R0, R2, R9 ;  /* 0x0000000200097223 */ /* 0x000fe20000000009 */
[----:B-1----:R-:W-:Y:S06]  /*0830*/  @!P0 BRA `(.L_x_52) ;  /* 0x0000000000148947 */ /* 0x002fec0003800000 */
[----:B------:R-:W-:Y:S02]  /*0840*/  MOV R0, R11 ;  /* 0x0000000b00007202 */ /* 0x000fe40000000f00 */
[----:B------:R-:W-:Y:S02]  /*0850*/  MOV R3, R10 ;  /* 0x0000000a00037202 */ /* 0x000fe40000000f00 */
[----:B------:R-:W-:-:S07]  /*0860*/  MOV R2, 0x880 ;  /* 0x0000088000027802 */ /* 0x000fce0000000f00 */
[----:B------:R-:W-:Y:S05]  /*0870*/  CALL.REL.NOINC `($__internal_6_$__cuda_sm3x_div_rn_noftz_f32_slowpath) ;  /* 0x0000001c00187944 */ /* 0x000fea0003c00000 */
[----:B------:R-:W-:-:S07]  /*0880*/  MOV R9, R0 ;  /* 0x0000000000097202 */ /* 0x000fce0000000f00 */
.L_x_52:
[----:B------:R-:W-:Y:S05]  /*0890*/  BSYNC.RECONVERGENT B0 ;  /* 0x0000000000007941 */ /* 0x000fea0003800200 */
.L_x_51:
[----:B------:R-:W-:Y:S01]  /*08a0*/  HFMA2 R11, -RZ, RZ, 0, 0 ;  /* 0x00000000ff0b7431 */ /* 0x000fe200000001ff */
[----:B------:R-:W-:Y:S06]  /*08b0*/  BRA.U !UP0, `(.L_x_53) ;  /* 0x00000009081c7547 */ /* 0x000fec000b800000 */
[----:B------:R-:W0:Y:S01]  /*08c0*/  LDCU UR4, c[0x0][0x3b4] ;  /* 0x00007680ff0477ac */ /* 0x000e220008000800 */
[----:B------:R-:W-:Y:S02]  /*08d0*/  MOV R11, RZ ;  /* 0x000000ff000b7202 */ /* 0x000fe40000000f00 */
[----:B------:R-:W-:Y:S01]  /*08e0*/  MOV R13, RZ ;  /* 0x000000ff000d7202 */ /* 0x000fe20000000f00 */
[----:B0-----:R-:W-:Y:S02]  /*08f0*/  UISETP.GE.U32.AND UP0, UPT, UR4, 0x10, UPT ;  /* 0x000000100400788c */ /* 0x001fe4000bf06070 */
[----:B------:R-:W-:-:S04]  /*0900*/  ULOP3.LUT UR6, UR4, 0xf, URZ, 0xc0, !UPT ;  /* 0x0000000f04067892 */ /* 0x000fc8000f8ec0ff */
        /* <DEDUP_REMOVED lines=11> */
.L_x_55:
        /* <DEDUP_REMOVED lines=14> */
[----:B------:R-:W5:Y:S01]  /*0aa0*/  LDG.E R12, desc[UR14][R2.64+0x18] ;  /* 0x0000180e020c7981 */ /* 0x000f62000c1e1900 */
[----:B--2---:R-:W-:-:S04]  /*0ab0*/  FADD R21, R21, -R9 ;  /* 0x8000000915157221 */ /* 0x004fc80000000000 */
[----:B------:R-:W-:Y:S02]  /*0ac0*/  FFMA R21, R21, R21, R11 ;  /* 0x0000001515157223 */ /* 0x000fe4000000000b */
[----:B------:R0:W2:Y:S01]  /*0ad0*/  LDG.E R11, desc[UR14][R2.64+0x1c] ;  /* 0x00001c0e020b7981 */ /* 0x0000a2000c1e1900 */
[--C-:B---3--:R-:W-:Y:S01]  /*0ae0*/  FADD R23, R23, -R9.reuse ;  /* 0x8000000917177221 */ /* 0x108fe20000000000 */
[----:B----4-:R-:W-:Y:S01]  /*0af0*/  FADD R19, R19, -R9 ;  /* 0x8000000913137221 */ /* 0x010fe20000000000 */
[----:B------:R-:W-:Y:S02]  /*0b00*/  UIADD3 UR5, UPT, UPT, UR5, 0x10, URZ ;  /* 0x0000001005057890 */ /* 0x000fe4000fffe0ff */
[----:B------:R-:W-:Y:S01]  /*0b10*/  FFMA R21, R23, R23, R21 ;  /* 0x0000001717157223 */ /* 0x000fe20000000015 */
[----:B-----5:R-:W-:Y:S01]  /*0b20*/  FADD R17, R17, -R9 ;  /* 0x8000000911117221 */ /* 0x020fe20000000000 */
[----:B------:R-:W-:Y:S02]  /*0b30*/  UISETP.NE.AND UP0, UPT, UR5, URZ, UPT ;  /* 0x000000ff0500728c */ /* 0x000fe4000bf05270 */
[----:B------:R-:W-:Y:S01]  /*0b40*/  FFMA R21, R19, R19, R21 ;  /* 0x0000001313157223 */ /* 0x000fe20000000015 */
[----:B------:R-:W-:Y:S01]  /*0b50*/  FADD R15, R15, -R9 ;  /* 0x800000090f0f7221 */ /* 0x000fe20000000000 */
[----:B0-----:R-:W-:-:S02]  /*0b60*/  IADD3 R2, P0, PT, R2, 0x40, RZ ;  /* 0x0000004002027810 */ /* 0x001fc40007f1e0ff */
[----:B------:R-:W-:Y:S01]  /*0b70*/  FFMA R21, R17, R17, R21 ;  /* 0x0000001111157223 */ /* 0x000fe20000000015 */
[----:B------:R-:W-:Y:S01]  /*0b80*/  FADD R28, R28, -R9 ;  /* 0x800000091c1c7221 */ /* 0x000fe20000000000 */
[----:B------:R-:W-:Y:S02]  /*0b90*/  IADD3.X R3, PT, PT, RZ, R3, RZ, P0, !PT ;  /* 0x00000003ff037210 */ /* 0x000fe400007fe4ff */
[----:B------:R-:W-:Y:S01]  /*0ba0*/  FFMA R21, R15, R15, R21 ;  /* 0x0000000f0f157223 */ /* 0x000fe20000000015 */
[----:B------:R-:W-:-:S03]  /*0bb0*/  FADD R26, R26, -R9 ;  /* 0x800000091a1a7221 */ /* 0x000fc60000000000 */
        /* <DEDUP_REMOVED lines=16> */
[----:B------:R-:W-:-:S04]  /*0cc0*/  FFMA R21, R0, R0, R21 ;  /* 0x0000000000157223 */ /* 0x000fc80000000015 */
[----:B------:R-:W-:Y:S01]  /*0cd0*/  FFMA R21, R12, R12, R21 ;  /* 0x0000000c0c157223 */ /* 0x000fe20000000015 */
[----:B--2---:R-:W-:-:S04]  /*0ce0*/  FADD R0, R11, -R9 ;  /* 0x800000090b007221 */ /* 0x004fc80000000000 */
[----:B------:R-:W-:Y:S01]  /*0cf0*/  FFMA R11, R0, R0, R21 ;  /* 0x00000000000b7223 */ /* 0x000fe20000000015 */
[----:B------:R-:W-:Y:S06]  /*0d00*/  BRA.U UP0, `(.L_x_55) ;  /* 0xfffffffd002c7547 */ /* 0x000fec000b83ffff */
.L_x_54:
        /* <DEDUP_REMOVED lines=15> */
[----:B--2---:R-:W-:-:S04]  /*0e00*/  FADD R14, R14, -R9 ;  /* 0x800000090e0e7221 */ /* 0x004fc80000000000 */
[----:B------:R-:W-:Y:S01]  /*0e10*/  FFMA R11, R14, R14, R11 ;  /* 0x0000000e0e0b7223 */ /* 0x000fe2000000000b */
[--C-:B---3--:R-:W-:Y:S01]  /*0e20*/  FADD R16, R16, -R9.reuse ;  /* 0x8000000910107221 */ /* 0x108fe20000000000 */
[----:B----4-:R-:W-:-:S03]  /*0e30*/  FADD R18, R18, -R9 ;  /* 0x8000000912127221 */ /* 0x010fc60000000000 */
[----:B------:R-:W-:Y:S01]  /*0e40*/  FFMA R11, R16, R16, R11 ;  /* 0x00000010100b7223 */ /* 0x000fe2000000000b */
[----:B-----5:R-:W-:-:S03]  /*0e50*/  FADD R20, R20, -R9 ;  /* 0x8000000914147221 */ /* 0x020fc60000000000 */
        /* <DEDUP_REMOVED lines=9> */
[----:B------:R-:W-:-:S07]  /*0ef0*/  FFMA R11, R12, R12, R11 ;  /* 0x0000000c0c0b7223 */ /* 0x000fce000000000b */
.L_x_56:
        /* <DEDUP_REMOVED lines=17> */
[----:B------:R-:W-:-:S04]  /*1010*/  FFMA R0, R15, R15, R0 ;  /* 0x0000000f0f007223 */ /* 0x000fc80000000000 */
[----:B------:R-:W-:-:S07]  /*1020*/  FFMA R11, R11, R11, R0 ;  /* 0x0000000b0b0b7223 */ /* 0x000fce0000000000 */
.L_x_57:
        /* <DEDUP_REMOVED lines=8> */
.L_x_58:
[----:B------:R0:W2:Y:S01]  /*10b0*/  LDG.E R0, desc[UR14][R2.64] ;  /* 0x0000000e02007981 */ /* 0x0000a2000c1e1900 */
[----:B------:R-:W-:-:S04]  /*10c0*/  UIADD3 UR4, UPT, UPT, UR4, 0x1, URZ ;  /* 0x0000000104047890 */ /* 0x000fc8000fffe0ff */
[----:B------:R-:W-:Y:S01]  /*10d0*/  UISETP.NE.AND UP0, UPT, UR4, URZ, UPT ;  /* 0x000000ff0400728c */ /* 0x000fe2000bf05270 */
[----:B0-----:R-:W-:-:S04]  /*10e0*/  IADD3 R2, P0, PT, R2, 0x4, RZ ;  /* 0x0000000402027810 */ /* 0x001fc80007f1e0ff */
[----:B------:R-:W-:Y:S01]  /*10f0*/  IADD3.X R3, PT, PT, RZ, R3, RZ, P0, !PT ;  /* 0x00000003ff037210 */ /* 0x000fe200007fe4ff */
[----:B--2---:R-:W-:-:S04]  /*1100*/  FADD R0, R0, -R9 ;  /* 0x8000000900007221 */ /* 0x004fc80000000000 */
[----:B------:R-:W-:Y:S01]  /*1110*/  FFMA R11, R0, R0, R11 ;  /* 0x00000000000b7223 */ /* 0x000fe2000000000b */
[----:B------:R-:W-:Y:S06]  /*1120*/  BRA.U UP0, `(.L_x_58) ;  /* 0xfffffffd00e07547 */ /* 0x000fec000b83ffff */
.L_x_53:
[----:B------:R-:W0:Y:S01]  /*1130*/  MUFU.RCP R3, R10 ;  /* 0x0000000a00037308 */ /* 0x000e220000001000 */
[----:B------:R-:W1:Y:S01]  /*1140*/  LDCU UR4, c[0x0][0x3b4] ;  /* 0x00007680ff0477ac */ /* 0x000e620008000800 */
[----:B------:R-:W-:Y:S06]  /*1150*/  BSSY.RECONVERGENT B0, `(.L_x_59) ;  /* 0x000000d000007945 */ /* 0x000fec0003800200 */
[----:B------:R-:W2:Y:S01]  /*1160*/  FCHK P0, R11, R10 ;  /* 0x0000000a0b007302 */ /* 0x000ea20000000000 */
[----:B0-----:R-:W-:Y:S01]  /*1170*/  FFMA R0, -R10, R3, 1 ;  /* 0x3f8000000a007423 */ /* 0x001fe20000000103 */
[----:B-1----:R-:W-:-:S03]  /*1180*/  UISETP.GE.AND UP0, UPT, UR4, 0x1, UPT ;  /* 0x000000010400788c */ /* 0x002fc6000bf06270 */
[----:B------:R-:W-:-:S04]  /*1190*/  FFMA R0, R3, R0, R3 ;  /* 0x0000000003007223 */ /* 0x000fc80000000003 */
[----:B------:R-:W-:-:S04]  /*11a0*/  FFMA R3, R0, R11, RZ ;  /* 0x0000000b00037223 */ /* 0x000fc800000000ff */
[----:B------:R-:W-:-:S04]  /*11b0*/  FFMA R2, -R10, R3, R11 ;  /* 0x000000030a027223 */ /* 0x000fc8000000010b */
[----:B------:R-:W-:Y:S01]  /*11c0*/  FFMA R0, R0, R2, R3 ;  /* 0x0000000200007223 */ /* 0x000fe20000000003 */
[----:B--2---:R-:W-:Y:S06]  /*11d0*/  @!P0 BRA `(.L_x_60) ;  /* 0x0000000000108947 */ /* 0x004fec0003800000 */
[----:B------:R-:W-:Y:S02]  /*11e0*/  MOV R0, R11 ;  /* 0x0000000b00007202 */ /* 0x000fe40000000f00 */
[----:B------:R-:W-:Y:S02]  /*11f0*/  MOV R3, R10 ;  /* 0x0000000a00037202 */ /* 0x000fe40000000f00 */
[----:B------:R-:W-:-:S07]  /*1200*/  MOV R2, 0x1220 ;  /* 0x0000122000027802 */ /* 0x000fce0000000f00 */
[----:B------:R-:W-:Y:S05]  /*1210*/  CALL.REL.NOINC `($__internal_6_$__cuda_sm3x_div_rn_noftz_f32_slowpath) ;  /* 0x0000001000b07944 */ /* 0x000fea0003c00000 */
.L_x_60:
[----:B------:R-:W-:Y:S05]  /*1220*/  BSYNC.RECONVERGENT B0 ;  /* 0x0000000000007941 */ /* 0x000fea0003800200 */
.L_x_59:
[----:B------:R-:W-:Y:S01]  /*1230*/  FADD R3, R0, 9.9999997473787516356e-06 ;  /* 0x3727c5ac00037421 */ /* 0x000fe20000000000 */
[----:B------:R-:W-:Y:S03]  /*1240*/  BSSY.RECONVERGENT B0, `(.L_x_61) ;  /* 0x000000c000007945 */ /* 0x000fe60003800200 */
[----:B------:R0:W1:Y:S01]  /*1250*/  MUFU.RSQ R2, R3 ;  /* 0x0000000300027308 */ /* 0x0000620000001400 */
[----:B------:R-:W-:-:S04]  /*1260*/  IADD3 R0, PT, PT, R3, -0xd000000, RZ ;  /* 0xf300000003007810 */ /* 0x000fc80007ffe0ff */
[----:B------:R-:W-:-:S13]  /*1270*/  ISETP.GT.U32.AND P0, PT, R0, 0x727fffff, PT ;  /* 0x727fffff0000780c */ /* 0x000fda0003f04070 */
[----:B01----:R-:W-:Y:S05]  /*1280*/  @!P0 BRA `(.L_x_62) ;  /* 0x00000000000c8947 */ /* 0x003fea0003800000 */
[----:B------:R-:W-:-:S07]  /*1290*/  MOV R13, 0x12b0 ;  /* 0x000012b0000d7802 */ /* 0x000fce0000000f00 */
[----:B------:R-:W-:Y:S05]  /*12a0*/  CALL.REL.NOINC `($__internal_5_$__cuda_sm20_sqrt_rn_f32_slowpath) ;  /* 0x00000010002c7944 */ /* 0x000fea0003c00000 */
[----:B------:R-:W-:Y:S05]  /*12b0*/  BRA `(.L_x_63) ;  /* 0x0000000000107947 */ /* 0x000fea0003800000 */
.L_x_62:
[----:B------:R-:W-:Y:S01]  /*12c0*/  FMUL.FTZ R0, R3, R2 ;  /* 0x0000000203007220 */ /* 0x000fe20000410000 */
[----:B------:R-:W-:-:S03]  /*12d0*/  FMUL.FTZ R2, R2, 0.5 ;  /* 0x3f00000002027820 */ /* 0x000fc60000410000 */
[----:B------:R-:W-:-:S04]  /*12e0*/  FFMA R3, -R0, R0, R3 ;  /* 0x0000000000037223 */ /* 0x000fc80000000103 */
[----:B------:R-:W-:-:S07]  /*12f0*/  FFMA R0, R3, R2, R0 ;  /* 0x0000000203007223 */ /* 0x000fce0000000000 */
.L_x_63:
[----:B------:R-:W-:Y:S05]  /*1300*/  BSYNC.RECONVERGENT B0 ;  /* 0x0000000000007941 */ /* 0x000fea0003800200 */
.L_x_61:
[----:B------:R-:W-:Y:S01]  /*1310*/  IADD3 R2, PT, PT, R0, 0x1800000, RZ ;  /* 0x0180000000027810 */ /* 0x000fe20007ffe0ff */
[----:B------:R-:W-:Y:S03]  /*1320*/  BSSY.RECONVERGENT B0, `(.L_x_64) ;  /* 0x000000c000007945 */ /* 0x000fe60003800200 */
[----:B------:R-:W-:-:S04]  /*1330*/  LOP3.LUT R2, R2, 0x7f800000, RZ, 0xc0, !PT ;  /* 0x7f80000002027812 */ /* 0x000fc800078ec0ff */
[----:B------:R-:W-:-:S13]  /*1340*/  ISETP.GT.U32.AND P0, PT, R2, 0x1ffffff, PT ;  /* 0x01ffffff0200780c */ /* 0x000fda0003f04070 */
[----:B------:R-:W-:Y:S05]  /*1350*/  @P0 BRA `(.L_x_65) ;  /* 0x0000000000100947 */ /* 0x000fea0003800000 */
[----:B------:R-:W-:-:S07]  /*1360*/  MOV R10, 0x1380 ;  /* 0x00001380000a7802 */ /* 0x000fce0000000f00 */
[----:B------:R-:W-:Y:S05]  /*1370*/  CALL.REL.NOINC `($__internal_4_$__cuda_sm20_rcp_rn_f32_slowpath) ;  /* 0x0000000c00287944 */ /* 0x000fea0003c00000 */
[----:B------:R-:W-:Y:S01]  /*1380*/  MOV R0, R3 ;  /* 0x0000000300007202 */ /* 0x000fe20000000f00 */
[----:B------:R-:W-:Y:S06]  /*1390*/  BRA `(.L_x_66) ;  /* 0x0000000000107947 */ /* 0x000fec0003800000 */
.L_x_65:
[----:B------:R-:W0:Y:S02]  /*13a0*/  MUFU.RCP R3, R0 ;  /* 0x0000000000037308 */ /* 0x000e240000001000 */
[----:B0-----:R-:W-:-:S04]  /*13b0*/  FFMA R2, R3, R0, -1 ;  /* 0xbf80000003027423 */ /* 0x001fc80000000000 */
[----:B------:R-:W-:-:S04]  /*13c0*/  FADD.FTZ R2, -R2, -RZ ;  /* 0x800000ff02027221 */ /* 0x000fc80000010100 */
[----:B------:R-:W-:-:S07]  /*13d0*/  FFMA R0, R3, R2, R3 ;  /* 0x0000000203007223 */ /* 0x000fce0000000003 */
.L_x_66:
[----:B------:R-:W-:Y:S05]  /*13e0*/  BSYNC.RECONVERGENT B0 ;  /* 0x0000000000007941 */ /* 0x000fea0003800200 */
.L_x_64:
[----:B------:R-:W-:Y:S05]  /*13f0*/  BRA.U !UP0, `(.L_x_67) ;  /* 0x0000000908ec7547 */ /* 0x000fea000b800000 */
[----:B------:R-:W0:Y:S01]  /*1400*/  LDCU UR12, c[0x0][0x3b4] ;  /* 0x00007680ff0c77ac */ /* 0x000e220008000800 */
[----:B------:R-:W-:Y:S01]  /*1410*/  HFMA2 R2, -RZ, RZ, 0, 0 ;  /* 0x00000000ff027431 */ /* 0x000fe200000001ff */
[----:B0-----:R-:W-:Y:S02]  /*1420*/  UISETP.GE.U32.AND UP1, UPT, UR12, 0x8, UPT ;  /* 0x000000080c00788c */ /* 0x001fe4000bf26070 */
[----:B------:R-:W-:-:S04]  /*1430*/  ULOP3.LUT UR18, UR12, 0x7, URZ, 0xc0, !UPT ;  /* 0x000000070c127892 */ /* 0x000fc8000f8ec0ff */
[----:B------:R-:W-:-:S03]  /*1440*/  UISETP.NE.AND UP0, UPT, UR18, URZ, UPT ;  /* 0x000000ff1200728c */ /* 0x000fc6000bf05270 */
[----:B------:R-:W-:Y:S08]  /*1450*/  BRA.U !UP1, `(.L_x_68) ;  /* 0x0000000509647547 */ /* 0x000ff0000b800000 */
[----:B------:R-:W0:Y:S01]  /*1460*/  LDCU.128 UR8, c[0x0][0x3a0] ;  /* 0x00007400ff0877ac */ /* 0x000e220008000c00 */
[C---:B------:R-:W-:Y:S01]  /*1470*/  LEA R3, P0, R7.reuse, 0x10, 0x2 ;  /* 0x0000001007037811 */ /* 0x040fe200078010ff */
[----:B------:R-:W1:Y:S03]  /*1480*/  LDCU.64 UR20, c[0x0][0x398] ;  /* 0x00007300ff1477ac */ /* 0x000e660008000a00 */
[----:B------:R-:W-:Y:S01]  /*1490*/  LEA.HI.X R22, R7, RZ, R8, 0x2, P0 ;  /* 0x000000ff07167211 */ /* 0x000fe200000f1408 */
[----:B------:R-:W2:Y:S01]  /*14a0*/  LDCU.64 UR16, c[0x0][0x380] ;  /* 0x00007000ff1077ac */ /* 0x000ea20008000a00 */
[----:B------:R-:W-:Y:S02]  /*14b0*/  ULOP3.LUT UR13, UR12, 0x7ffffff8, URZ, 0xc0, !UPT ;  /* 0x7ffffff80c0d7892 */ /* 0x000fe4000f8ec0ff */
[----:B0-----:R-:W-:-:S04]  /*14c0*/  UIADD3 UR6, UP1, UPT, UR8, 0x10, URZ ;  /* 0x0000001008067890 */ /* 0x001fc8000ff3e0ff */
[----:B------:R-:W-:Y:S01]  /*14d0*/  MOV R2, UR13 ;  /* 0x0000000d00027c02 */ /* 0x000fe20008000f00 */
[----:B------:R-:W-:Y:S02]  /*14e0*/  UIADD3 UR4, UP2, UPT, UR10, 0x10, URZ ;  /* 0x000000100a047890 */ /* 0x000fe4000ff5e0ff */
[----:B------:R-:W-:Y:S01]  /*14f0*/  UIADD3.X UR7, UPT, UPT, URZ, UR9, URZ, UP1, !UPT ;  /* 0x00000009ff077290 */ /* 0x000fe20008ffe4ff */
[C---:B-1----:R-:W-:Y:S01]  /*1500*/  IADD3 R12, P1, PT, R3.reuse, UR20, RZ ;  /* 0x00000014030c7c10 */ /* 0x042fe2000ff3e0ff */
[----:B------:R-:W-:Y:S01]  /*1510*/  UIADD3.X UR5, UPT, UPT, URZ, UR11, URZ, UP2, !UPT ;  /* 0x0000000bff057290 */ /* 0x000fe200097fe4ff */
[----:B------:R-:W-:Y:S01]  /*1520*/  MOV R14, UR6 ;  /* 0x00000006000e7c02 */ /* 0x000fe20008000f00 */
[----:B------:R-:W-:Y:S01]  /*1530*/  UIADD3 UR8, UPT, UPT, -UR13, URZ, URZ ;  /* 0x000000ff0d087290 */ /* 0x000fe2000fffe1ff */
[----:B--2---:R-:W-:Y:S02]  /*1540*/  IADD3 R3, P0, PT, R3, UR16, RZ ;  /* 0x0000001003037c10 */ /* 0x004fe4000ff1e0ff */
[----:B------:R-:W-:-:S02]  /*1550*/  IADD3.X R13, PT, PT, R22, UR21, RZ, P1, !PT ;  /* 0x00000015160d7c10 */ /* 0x000fc40008ffe4ff */
[----:B------:R-:W-:Y:S02]  /*1560*/  IADD3.X R22, PT, PT, R22, UR17, RZ, P0, !PT ;  /* 0x0000001116167c10 */ /* 0x000fe400087fe4ff */
[----:B------:R-:W-:Y:S02]  /*1570*/  MOV R10, UR4 ;  /* 0x00000004000a7c02 */ /* 0x000fe40008000f00 */
[----:B------:R-:W-:Y:S02]  /*1580*/  MOV R15, UR7 ;  /* 0x00000007000f7c02 */ /* 0x000fe40008000f00 */
[----:B------:R-:W-:-:S07]  /*1590*/  MOV R11, UR5 ;  /* 0x00000005000b7c02 */ /* 0x000fce0008000f00 */
.L_x_69:
[----:B0-----:R-:W2:Y:S04]  /*15a0*/  LDG.E R16, desc[UR14][R12.64+-0x10] ;  /* 0xfffff00e0c107981 */ /* 0x001ea8000c1e1900 */
[----:B------:R-:W3:Y:S04]  /*15b0*/  LDG.E R18, desc[UR14][R14.64+-0x10] ;  /* 0xfffff00e0e127981 */ /* 0x000ee8000c1e1900 */
[----:B------:R-:W3:Y:S01]  /*15c0*/  LDG.E R20, desc[UR14][R10.64+-0x10] ;  /* 0xfffff00e0a147981 */ /* 0x000ee2000c1e1900 */
[----:B--2---:R-:W-:Y:S01]  /*15d0*/  FADD R17, R16, -R9 ;  /* 0x8000000910117221 */ /* 0x004fe20000000000 */
[----:B------:R-:W-:-:S03]  /*15e0*/  MOV R16, R3 ;  /* 0x0000000300107202 */ /* 0x000fc60000000f00 */
[----:B------:R-:W-:-:S04]  /*15f0*/  FMUL R17, R17, R0 ;  /* 0x0000000011117220 */ /* 0x000fc80000400000 */
[----:B---3--:R-:W-:Y:S01]  /*1600*/  FFMA R19, R17, R18, R20 ;  /* 0x0000001211137223 */ /* 0x008fe20000000014 */
[----:B------:R-:W-:-:S05]  /*1610*/  MOV R17, R22 ;  /* 0x0000001600117202 */ /* 0x000fca0000000f00 */
[----:B------:R0:W-:Y:S04]  /*1620*/  STG.E desc[UR14][R16.64+-0x10], R19 ;  /* 0xfffff01310007986 */ /* 0x0001e8000c10190e */
[----:B------:R-:W2:Y:S04]  /*1630*/  LDG.E R18, desc[UR14][R12.64+-0xc] ;  /* 0xfffff40e0c127981 */ /* 0x000ea8000c1e1900 */
[----:B------:R-:W3:Y:S04]  /*1640*/  LDG.E R20, desc[UR14][R14.64+-0xc] ;  /* 0xfffff40e0e147981 */ /* 0x000ee8000c1e1900 */
[----:B------:R-:W3:Y:S01]  /*1650*/  LDG.E R22, desc[UR14][R10.64+-0xc] ;  /* 0xfffff40e0a167981 */ /* 0x000ee2000c1e1900 */
[----:B--2---:R-:W-:-:S04]  /*1660*/  FADD R3, R18, -R9 ;  /* 0x8000000912037221 */ /* 0x004fc80000000000 */
[----:B------:R-:W-:-:S04]  /*1670*/  FMUL R3, R3, R0 ;  /* 0x0000000003037220 */ /* 0x000fc80000400000 */
[----:B---3--:R-:W-:-:S05]  /*1680*/  FFMA R3, R3, R20, R22 ;  /* 0x0000001403037223 */ /* 0x008fca0000000016 */
[----:B------:R1:W-:Y:S04]  /*1690*/  STG.E desc[UR14][R16.64+-0xc], R3 ;  /* 0xfffff40310007986 */ /* 0x0003e8000c10190e */
[----:B------:R-:W0:Y:S04]  /*16a0*/  LDG.E R18, desc[UR14][R12.64+-0x8] ;  /* 0xfffff80e0c127981 */ /* 0x000e28000c1e1900 */
[----:B------:R-:W2:Y:S04]  /*16b0*/  LDG.E R20, desc[UR14][R14.64+-0x8] ;  /* 0xfffff80e0e147981 */ /* 0x000ea8000c1e1900 */
[----:B------:R-:W2:Y:S01]  /*16c0*/  LDG.E R22, desc[UR14][R10.64+-0x8] ;  /* 0xfffff80e0a167981 */ /* 0x000ea2000c1e1900 */
[----:B0-----:R-:W-:-:S04]  /*16d0*/  FADD R19, R18, -R9 ;  /* 0x8000000912137221 */ /* 0x001fc80000000000 */
[----:B------:R-:W-:-:S04]  /*16e0*/  FMUL R19, R19, R0 ;  /* 0x0000000013137220 */ /* 0x000fc80000400000 */
[----:B--2---:R-:W-:-:S05]  /*16f0*/  FFMA R19, R19, R20, R22 ;  /* 0x0000001413137223 */ /* 0x004fca0000000016 */
[----:B------:R0:W-:Y:S04]  /*1700*/  STG.E desc[UR14][R16.64+-0x8], R19 ;  /* 0xfffff81310007986 */ /* 0x0001e8000c10190e */
[----:B------:R-:W1:Y:S04]  /*1710*/  LDG.E R18, desc[UR14][R12.64+-0x4] ;  /* 0xfffffc0e0c127981 */ /* 0x000e68000c1e1900 */
[----:B------:R-:W2:Y:S04]  /*1720*/  LDG.E R20, desc[UR14][R14.64+-0x4] ;  /* 0xfffffc0e0e147981 */ /* 0x000ea8000c1e1900 */
[----:B------:R-:W2:Y:S01]  /*1730*/  LDG.E R22, desc[UR14][R10.64+-0x4] ;  /* 0xfffffc0e0a167981 */ /* 0x000ea2000c1e1900 */
[----:B-1----:R-:W-:-:S04]  /*1740*/  FADD R3, R18, -R9 ;  /* 0x8000000912037221 */ /* 0x002fc80000000000 */
[----:B------:R-:W-:-:S04]  /*1750*/  FMUL R3, R3, R0 ;  /* 0x0000000003037220 */ /* 0x000fc80000400000 */
[----:B--2---:R-:W-:-:S05]  /*1760*/  FFMA R3, R3, R20, R22 ;  /* 0x0000001403037223 */ /* 0x004fca0000000016 */
        /* <DEDUP_REMOVED lines=22> */
[----:B------:R2:W1:Y:S04]  /*18d0*/  LDG.E R18, desc[UR14][R12.64+0xc] ;  /* 0x00000c0e0c127981 */ /* 0x000468000c1e1900 */
[----:B------:R3:W4:Y:S04]  /*18e0*/  LDG.E R20, desc[UR14][R14.64+0xc] ;  /* 0x00000c0e0e147981 */ /* 0x000728000c1e1900 */
[----:B------:R5:W4:Y:S01]  /*18f0*/  LDG.E R22, desc[UR14][R10.64+0xc] ;  /* 0x00000c0e0a167981 */ /* 0x000b22000c1e1900 */
[----:B------:R-:W-:Y:S01]  /*1900*/  UIADD3 UR8, UPT, UPT, UR8, 0x8, URZ ;  /* 0x0000000808087890 */ /* 0x000fe2000fffe0ff */
[----:B--2---:R-:W-:-:S03]  /*1910*/  IADD3 R12, P0, PT, R12, 0x20, RZ ;  /* 0x000000200c0c7810 */ /* 0x004fc60007f1e0ff */
[----:B------:R-:W-:Y:S01]  /*1920*/  UISETP.NE.AND UP1, UPT, UR8, URZ, UPT ;  /* 0x000000ff0800728c */ /* 0x000fe2000bf25270 */
[----:B---3--:R-:W-:Y:S02]  /*1930*/  IADD3 R14, P1, PT, R14, 0x20, RZ ;  /* 0x000000200e0e7810 */ /* 0x008fe40007f3e0ff */
[----:B------:R-:W-:Y:S02]  /*1940*/  IADD3.X R13, PT, PT, RZ, R13, RZ, P0, !PT ;  /* 0x0000000dff0d7210 */ /* 0x000fe400007fe4ff */
[----:B-----5:R-:W-:Y:S02]  /*1950*/  IADD3 R10, P2, PT, R10, 0x20, RZ ;  /* 0x000000200a0a7810 */ /* 0x020fe40007f5e0ff */
[----:B------:R-:W-:Y:S02]  /*1960*/  IADD3.X R15, PT, PT, RZ, R15, RZ, P1, !PT ;  /* 0x0000000fff0f7210 */ /* 0x000fe40000ffe4ff */
[----:B------:R-:W-:Y:S01]  /*1970*/  IADD3.X R11, PT, PT, RZ, R11, RZ, P2, !PT ;  /* 0x0000000bff0b7210 */ /* 0x000fe200017fe4ff */
[----:B-1----:R-:W-:-:S04]  /*1980*/  FADD R3, R18, -R9 ;  /* 0x8000000912037221 */ /* 0x002fc80000000000 */
[----:B------:R-:W-:-:S04]  /*1990*/  FMUL R3, R3, R0 ;  /* 0x0000000003037220 */ /* 0x000fc80000400000 */
[----:B----4-:R-:W-:Y:S01]  /*19a0*/  FFMA R21, R3, R20, R22 ;  /* 0x0000001403157223 */ /* 0x010fe20000000016 */
[----:B------:R-:W-:-:S04]  /*19b0*/  IADD3 R3, P3, PT, R16, 0x20, RZ ;  /* 0x0000002010037810 */ /* 0x000fc80007f7e0ff */
[----:B------:R0:W-:Y:S01]  /*19c0*/  STG.E desc[UR14][R16.64+0xc], R21 ;  /* 0x00000c1510007986 */ /* 0x0001e2000c10190e */
[----:B------:R-:W-:Y:S01]  /*19d0*/  IADD3.X R22, PT, PT, RZ, R17, RZ, P3, !PT ;  /* 0x00000011ff167210 */ /* 0x000fe20001ffe4ff */
[----:B------:R-:W-:Y:S07]  /*19e0*/  BRA.U UP1, `(.L_x_69) ;  /* 0xfffffff901ec7547 */ /* 0x000fee000b83ffff */
.L_x_68:
[----:B------:R-:W-:Y:S05]  /*19f0*/  BRA.U !UP0, `(.L_x_67) ;  /* 0x00000005086c7547 */ /* 0x000fea000b800000 */
[----:B------:R-:W-:Y:S02]  /*1a00*/  UISETP.GE.U32.AND UP0, UPT, UR18, 0x4, UPT ;  /* 0x000000041200788c */ /* 0x000fe4000bf06070 */
[----:B------:R-:W-:-:S04]  /*1a10*/  ULOP3.LUT UR5, UR12, 0x3, URZ, 0xc0, !UPT ;  /* 0x000000030c057892 */ /* 0x000fc8000f8ec0ff */
[----:B------:R-:W-:-:S03]  /*1a20*/  UISETP.NE.AND UP1, UPT, UR5, URZ, UPT ;  /* 0x000000ff0500728c */ /* 0x000fc6000bf25270 */
[----:B------:R-:W-:Y:S08]  /*1a30*/  BRA.U !UP0, `(.L_x_70) ;  /* 0x00000001089c7547 */ /* 0x000ff0000b800000 */
[----:B------:R-:W1:Y:S01]  /*1a40*/  LDC.64 R12, c[0x0][0x3a0] ;  /* 0x0000e800ff0c7b82 */ /* 0x000e620000000a00 */
[C---:B------:R-:W-:Y:S01]  /*1a50*/  IMAD.WIDE.U32 R10, R2.reuse, 0x4, R4 ;  /* 0x00000004020a7825 */ /* 0x040fe200078e0004 */
[----:B------:R-:W2:Y:S04]  /*1a60*/  LDCU.64 UR6, c[0x0][0x380] ;  /* 0x00007000ff0677ac */ /* 0x000ea80008000a00 */
[----:B0-----:R-:W3:Y:S02]  /*1a70*/  LDG.E R16, desc[UR14][R10.64] ;  /* 0x0000000e0a107981 */ /* 0x001ee4000c1e1900 */
[----:B------:R-:W0:Y:S01]  /*1a80*/  LDC.64 R14, c[0x0][0x3a8] ;  /* 0x0000ea00ff0e7b82 */ /* 0x000e220000000a00 */
[----:B-1----:R-:W-:-:S05]  /*1a90*/  IMAD.WIDE.U32 R12, R2, 0x4, R12 ;  /* 0x00000004020c7825 */ /* 0x002fca00078e000c */
[----:B------:R-:W4:Y:S01]  /*1aa0*/  LDG.E R18, desc[UR14][R12.64] ;  /* 0x0000000e0c127981 */ /* 0x000f22000c1e1900 */
[----:B0-----:R-:W-:-:S05]  /*1ab0*/  IMAD.WIDE.U32 R14, R2, 0x4, R14 ;  /* 0x00000004020e7825 */ /* 0x001fca00078e000e */
[----:B------:R-:W4:Y:S01]  /*1ac0*/  LDG.E R20, desc[UR14][R14.64] ;  /* 0x0000000e0e147981 */ /* 0x000f22000c1e1900 */
[----:B------:R-:W-:-:S04]  /*1ad0*/  IADD3 R17, P0, PT, R7, R2, RZ ;  /* 0x0000000207117210 */ /* 0x000fc80007f1e0ff */
[----:B------:R-:W-:Y:S01]  /*1ae0*/  IADD3.X R22, PT, PT, RZ, R8, RZ, P0, !PT ;  /* 0x00000008ff167210 */ /* 0x000fe200007fe4ff */
[----:B---3--:R-:W-:Y:S01]  /*1af0*/  FADD R3, R16, -R9 ;  /* 0x8000000910037221 */ /* 0x008fe20000000000 */
[----:B--2---:R-:W-:-:S03]  /*1b00*/  LEA R16, P0, R17, UR6, 0x2 ;  /* 0x0000000611107c11 */ /* 0x004fc6000f8010ff */
[----:B------:R-:W-:Y:S01]  /*1b10*/  FMUL R3, R3, R0 ;  /* 0x0000000003037220 */ /* 0x000fe20000400000 */
[----:B------:R-:W-:-:S03]  /*1b20*/  LEA.HI.X R17, R17, UR7, R22, 0x2, P0 ;  /* 0x0000000711117c11 */ /* 0x000fc600080f1416 */
[----:B----4-:R-:W-:-:S05]  /*1b30*/  FFMA R3, R3, R18, R20 ;  /* 0x0000001203037223 */ /* 0x010fca0000000014 */
        /* <DEDUP_REMOVED lines=16> */
[----:B------:R-:W3:Y:S04]  /*1c40*/  LDG.E R20, desc[UR14][R12.64+0xc] ;  /* 0x00000c0e0c147981 */ /* 0x000ee8000c1e1900 */
[----:B------:R-:W3:Y:S01]  /*1c50*/  LDG.E R22, desc[UR14][R14.64+0xc] ;  /* 0x00000c0e0e167981 */ /* 0x000ee2000c1e1900 */
[----:B------:R-:W-:Y:S01]  /*1c60*/  IADD3 R2, PT, PT, R2, 0x4, RZ ;  /* 0x0000000402027810 */ /* 0x000fe20007ffe0ff */
[----:B-1----:R-:W-:-:S04]  /*1c70*/  FADD R19, R18, -R9 ;  /* 0x8000000912137221 */ /* 0x002fc80000000000 */
[----:B------:R-:W-:-:S04]  /*1c80*/  FMUL R19, R19, R0 ;  /* 0x0000000013137220 */ /* 0x000fc80000400000 */
[----:B---3--:R-:W-:-:S05]  /*1c90*/  FFMA R19, R19, R20, R22 ;  /* 0x0000001413137223 */ /* 0x008fca0000000016 */
[----:B------:R2:W-:Y:S02]  /*1ca0*/  STG.E desc[UR14][R16.64+0xc], R19 ;  /* 0x00000c1310007986 */ /* 0x0005e4000c10190e */
.L_x_70:
[----:B------:R-:W-:Y:S05]  /*1cb0*/  BRA.U !UP1, `(.L_x_67) ;  /* 0x0000000109bc7547 */ /* 0x000fea000b800000 */
[----:B------:R-:W-:Y:S02]  /*1cc0*/  UISETP.NE.AND UP0, UPT, UR5, 0x1, UPT ;  /* 0x000000010500788c */ /* 0x000fe4000bf05270 */
[----:B------:R-:W-:-:S04]  /*1cd0*/  ULOP3.LUT UR4, UR12, 0x1, URZ, 0xc0, !UPT ;  /* 0x000000010c047892 */ /* 0x000fc8000f8ec0ff */
[----:B------:R-:W-:-:S03]  /*1ce0*/  UISETP.NE.U32.AND UP1, UPT, UR4, 0x1, UPT ;  /* 0x000000010400788c */ /* 0x000fc6000bf25070 */
[----:B------:R-:W-:Y:S08]  /*1cf0*/  BRA.U !UP0, `(.L_x_71) ;  /* 0x0000000108647547 */ /* 0x000ff0000b800000 */
[----:B------:R-:W1:Y:S01]  /*1d00*/  LDC.64 R12, c[0x0][0x3a0] ;  /* 0x0000e800ff0c7b82 */ /* 0x000e620000000a00 */
[C---:B------:R-:W-:Y:S01]  /*1d10*/  IMAD.WIDE.U32 R10, R2.reuse, 0x4, R4 ;  /* 0x00000004020a7825 */ /* 0x040fe200078e0004 */
[----:B------:R-:W3:Y:S04]  /*1d20*/  LDCU.64 UR4, c[0x0][0x380] ;  /* 0x00007000ff0477ac */ /* 0x000ee80008000a00 */
[----:B0-2---:R-:W2:Y:S02]  /*1d30*/  LDG.E R16, desc[UR14][R10.64] ;  /* 0x0000000e0a107981 */ /* 0x005ea4000c1e1900 */
[----:B------:R-:W0:Y:S01]  /*1d40*/  LDC.64 R14, c[0x0][0x3a8] ;  /* 0x0000ea00ff0e7b82 */ /* 0x000e220000000a00 */
[----:B-1----:R-:W-:-:S05]  /*1d50*/  IMAD.WIDE.U32 R12, R2, 0x4, R12 ;  /* 0x00000004020c7825 */ /* 0x002fca00078e000c */
[----:B------:R-:W4:Y:S01]  /*1d60*/  LDG.E R18, desc[UR14][R12.64] ;  /* 0x0000000e0c127981 */ /* 0x000f22000c1e1900 */
[----:B0-----:R-:W-:-:S05]  /*1d70*/  IMAD.WIDE.U32 R14, R2, 0x4, R14 ;  /* 0x00000004020e7825 */ /* 0x001fca00078e000e */
[----:B------:R-:W4:Y:S01]  /*1d80*/  LDG.E R20, desc[UR14][R14.64] ;  /* 0x0000000e0e147981 */ /* 0x000f22000c1e1900 */
[----:B------:R-:W-:-:S04]  /*1d90*/  IADD3 R17, P0, PT, R7, R2, RZ ;  /* 0x0000000207117210 */ /* 0x000fc80007f1e0ff */
[----:B------:R-:W-:Y:S01]  /*1da0*/  IADD3.X R22, PT, PT, RZ, R8, RZ, P0, !PT ;  /* 0x00000008ff167210 */ /* 0x000fe200007fe4ff */
[----:B--2---:R-:W-:Y:S01]  /*1db0*/  FADD R3, R16, -R9 ;  /* 0x8000000910037221 */ /* 0x004fe20000000000 */
[----:B---3--:R-:W-:-:S03]  /*1dc0*/  LEA R16, P0, R17, UR4, 0x2 ;  /* 0x0000000411107c11 */ /* 0x008fc6000f8010ff */
[----:B------:R-:W-:Y:S01]  /*1dd0*/  FMUL R3, R3, R0 ;  /* 0x0000000003037220 */ /* 0x000fe20000400000 */
[----:B------:R-:W-:-:S03]  /*1de0*/  LEA.HI.X R17, R17, UR5, R22, 0x2, P0 ;  /* 0x0000000511117c11 */ /* 0x000fc600080f1416 */
[----:B----4-:R-:W-:-:S05]  /*1df0*/  FFMA R3, R3, R18, R20 ;  /* 0x0000001203037223 */ /* 0x010fca0000000014 */
[----:B------:R1:W-:Y:S04]  /*1e00*/  STG.E desc[UR14][R16.64], R3 ;  /* 0x0000000310007986 */ /* 0x0003e8000c10190e */
[----:B------:R-:W2:Y:S04]  /*1e10*/  LDG.E R10, desc[UR14][R10.64+0x4] ;  /* 0x0000040e0a0a7981 */ /* 0x000ea8000c1e1900 */
[----:B------:R-:W3:Y:S04]  /*1e20*/  LDG.E R12, desc[UR14][R12.64+0x4] ;  /* 0x0000040e0c0c7981 */ /* 0x000ee8000c1e1900 */
[----:B------:R-:W3:Y:S01]  /*1e30*/  LDG.E R14, desc[UR14][R14.64+0x4] ;  /* 0x0000040e0e0e7981 */ /* 0x000ee2000c1e1900 */
[----:B------:R-:W-:Y:S01]  /*1e40*/  IADD3 R2, PT, PT, R2, 0x2, RZ ;  /* 0x0000000202027810 */ /* 0x000fe20007ffe0ff */
[----:B--2---:R-:W-:-:S04]  /*1e50*/  FADD R19, R10, -R9 ;  /* 0x800000090a137221 */ /* 0x004fc80000000000 */
[----:B------:R-:W-:-:S04]  /*1e60*/  FMUL R19, R19, R0 ;  /* 0x0000000013137220 */ /* 0x000fc80000400000 */
[----:B---3--:R-:W-:-:S05]  /*1e70*/  FFMA R19, R19, R12, R14 ;  /* 0x0000000c13137223 */ /* 0x008fca000000000e */
[----:B------:R1:W-:Y:S02]  /*1e80*/  STG.E desc[UR14][R16.64+0x4], R19 ;  /* 0x0000041310007986 */ /* 0x0003e4000c10190e */
.L_x_71:
[----:B------:R-:W-:Y:S05]  /*1e90*/  BRA.U UP1, `(.L_x_67) ;  /* 0x0000000101447547 */ /* 0x000fea000b800000 */
[----:B------:R-:W3:Y:S01]  /*1ea0*/  LDC.64 R10, c[0x0][0x3a0] ;  /* 0x0000e800ff0a7b82 */ /* 0x000ee20000000a00 */
[C---:B------:R-:W-:Y:S01]  /*1eb0*/  IMAD.WIDE.U32 R4, R2.reuse, 0x4, R4 ;  /* 0x0000000402047825 */ /* 0x040fe200078e0004 */
[----:B------:R-:W4:Y:S05]  /*1ec0*/  LDCU.64 UR4, c[0x0][0x380] ;  /* 0x00007000ff0477ac */ /* 0x000f2a0008000a00 */
[----:B------:R-:W1:Y:S01]  /*1ed0*/  LDG.E R4, desc[UR14][R4.64] ;  /* 0x0000000e04047981 */ /* 0x000e62000c1e1900 */
[----:B------:R-:W5:Y:S01]  /*1ee0*/  LDC.64 R12, c[0x0][0x3a8] ;  /* 0x0000ea00ff0c7b82 */ /* 0x000f620000000a00 */
[----:B---3--:R-:W-:-:S06]  /*1ef0*/  IMAD.WIDE.U32 R10, R2, 0x4, R10 ;  /* 0x00000004020a7825 */ /* 0x008fcc00078e000a */
[----:B------:R-:W3:Y:S01]  /*1f00*/  LDG.E R10, desc[UR14][R10.64] ;  /* 0x0000000e0a0a7981 */ /* 0x000ee2000c1e1900 */
[----:B-----5:R-:W-:-:S06]  /*1f10*/  IMAD.WIDE.U32 R12, R2, 0x4, R12 ;  /* 0x00000004020c7825 */ /* 0x020fcc00078e000c */
[----:B------:R-:W3:Y:S01]  /*1f20*/  LDG.E R12, desc[UR14][R12.64] ;  /* 0x0000000e0c0c7981 */ /* 0x000ee2000c1e1900 */
[----:B------:R-:W-:-:S04]  /*1f30*/  IADD3 R14, P0, PT, R7, R2, RZ ;  /* 0x00000002070e7210 */ /* 0x000fc80007f1e0ff */
[----:B------:R-:W-:Y:S02]  /*1f40*/  IADD3.X R15, PT, PT, RZ, R8, RZ, P0, !PT ;  /* 0x00000008ff0f7210 */ /* 0x000fe400007fe4ff */
[----:B----4-:R-:W-:Y:S01]  /*1f50*/  LEA R2, P0, R14, UR4, 0x2 ;  /* 0x000000040e027c11 */ /* 0x010fe2000f8010ff */
[----:B-12---:R-:W-:-:S04]  /*1f60*/  FADD R3, R4, -R9 ;  /* 0x8000000904037221 */ /* 0x006fc80000000000 */
[----:B------:R-:W-:Y:S01]  /*1f70*/  FMUL R7, R3, R0 ;  /* 0x0000000003077220 */ /* 0x000fe20000400000 */
[----:B------:R-:W-:-:S03]  /*1f80*/  LEA.HI.X R3, R14, UR5, R15, 0x2, P0 ;  /* 0x000000050e037c11 */ /* 0x000fc600080f140f */
[----:B---3--:R-:W-:-:S05]  /*1f90*/  FFMA R7, R7, R10, R12 ;  /* 0x0000000a07077223 */ /* 0x008fca000000000c */
[----:B------:R3:W-:Y:S02]  /*1fa0*/  STG.E desc[UR14][R2.64], R7 ;  /* 0x0000000702007986 */ /* 0x0007e4000c10190e */
.L_x_67:
[----:B-123--:R-:W1:Y:S08]  /*1fb0*/  LDC.64 R2, c[0x0][0x388] ;  /* 0x0000e200ff027b82 */ /* 0x00ee700000000a00 */
[----:B------:R-:W2:Y:S01]  /*1fc0*/  LDC.64 R4, c[0x0][0x390] ;  /* 0x0000e400ff047b82 */ /* 0x000ea20000000a00 */
[----:B-1----:R-:W-:-:S05]  /*1fd0*/  IMAD.WIDE R2, R6, 0x4, R2 ;  /* 0x0000000406027825 */ /* 0x002fca00078e0202 */
[----:B------:R-:W-:Y:S01]  /*1fe0*/  STG.E desc[UR14][R2.64], R9 ;  /* 0x0000000902007986 */ /* 0x000fe2000c10190e */
[----:B--2---:R-:W-:-:S05]  /*1ff0*/  IMAD.WIDE R6, R6, 0x4, R4 ;  /* 0x0000000406067825 */ /* 0x004fca00078e0204 */
[----:B------:R-:W-:Y:S01]  /*2000*/  STG.E desc[UR14][R6.64], R0 ;  /* 0x0000000006007986 */ /* 0x000fe2000c10190e */
[----:B------:R-:W-:Y:S05]  /*2010*/  EXIT ;  /* 0x000000000000794d */ /* 0x000fea0003800000 */
        .weak           $__internal_4_$__cuda_sm20_rcp_rn_f32_slowpath
        .type           $__internal_4_$__cuda_sm20_rcp_rn_f32_slowpath,@function
        .size           $__internal_4_$__cuda_sm20_rcp_rn_f32_slowpath,($__internal_5_$__cuda_sm20_sqrt_rn_f32_slowpath - $__internal_4_$__cuda_sm20_rcp_rn_f32_slowpath)
$__internal_4_$__cuda_sm20_rcp_rn_f32_slowpath:
[----:B------:R-:W-:Y:S01]  /*2020*/  SHF.L.U32 R2, R0, 0x1, RZ ;  /* 0x0000000100027819 */ /* 0x000fe200000006ff */
[----:B------:R-:W-:Y:S03]  /*2030*/  BSSY.RECONVERGENT B1, `(.L_x_72) ;  /* 0x0000030000017945 */ /* 0x000fe60003800200 */
[----:B------:R-:W-:-:S04]  /*2040*/  SHF.R.U32.HI R13, RZ, 0x18, R2 ;  /* 0x00000018ff0d7819 */ /* 0x000fc80000011602 */
[----:B------:R-:W-:-:S13]  /*2050*/  ISETP.NE.U32.AND P0, PT, R13, RZ, PT ;  /* 0x000000ff0d00720c */ /* 0x000fda0003f05070 */
[----:B------:R-:W-:Y:S05]  /*2060*/  @P0 BRA `(.L_x_73) ;  /* 0x0000000000280947 */ /* 0x000fea0003800000 */
[----:B------:R-:W-:-:S04]  /*2070*/  SHF.L.U32 R2, R0, 0x1, RZ ;  /* 0x0000000100027819 */ /* 0x000fc800000006ff */
[----:B------:R-:W-:-:S13]  /*2080*/  ISETP.NE.AND P0, PT, R2, RZ, PT ;  /* 0x000000ff0200720c */ /* 0x000fda0003f05270 */
[----:B------:R-:W-:Y:S01]  /*2090*/  @P0 FFMA R11, R0, 1.84467440737095516160e+19, RZ ;  /* 0x5f800000000b0823 */ /* 0x000fe200000000ff */
[----:B------:R-:W-:Y:S08]  /*20a0*/  @!P0 MUFU.RCP R3, R0 ;  /* 0x0000000000038308 */ /* 0x000ff00000001000 */
[----:B------:R-:W0:Y:S02]  /*20b0*/  @P0 MUFU.RCP R2, R11 ;  /* 0x0000000b00020308 */ /* 0x000e240000001000 */
[----:B0-----:R-:W-:-:S04]  /*20c0*/  @P0 FFMA R12, R11, R2, -1 ;  /* 0xbf8000000b0c0423 */ /* 0x001fc80000000002 */
[----:B------:R-:W-:-:S04]  /*20d0*/  @P0 FADD.FTZ R13, -R12, -RZ ;  /* 0x800000ff0c0d0221 */ /* 0x000fc80000010100 */
[----:B------:R-:W-:-:S04]  /*20e0*/  @P0 FFMA R2, R2, R13, R2 ;  /* 0x0000000d02020223 */ /* 0x000fc80000000002 */
[----:B------:R-:W-:Y:S01]  /*20f0*/  @P0 FFMA R3, R2, 1.84467440737095516160e+19, RZ ;  /* 0x5f80000002030823 */ /* 0x000fe200000000ff */
[----:B------:R-:W-:Y:S06]  /*2100*/  BRA `(.L_x_74) ;  /* 0x0000000000887947 */ /* 0x000fec0003800000 */
.L_x_73:
[----:B------:R-:W-:-:S04]  /*2110*/  IADD3 R15, PT, PT, R13, -0xfd, RZ ;  /* 0xffffff030d0f7810 */ /* 0x000fc80007ffe0ff */
[----:B------:R-:W-:-:S13]  /*2120*/  ISETP.GT.U32.AND P0, PT, R15, 0x1, PT ;  /* 0x000000010f00780c */ /* 0x000fda0003f04070 */
[----:B------:R-:W-:Y:S05]  /*2130*/  @P0 BRA `(.L_x_75) ;  /* 0x0000000000780947 */ /* 0x000fea0003800000 */
[----:B------:R-:W-:Y:S01]  /*2140*/  LOP3.LUT R2, R0, 0x7fffff, RZ, 0xc0, !PT ;  /* 0x007fffff00027812 */ /* 0x000fe200078ec0ff */
[----:B------:R-:W-:-:S03]  /*2150*/  HFMA2 R14, -RZ, RZ, 0, 1.78813934326171875e-07 ;  /* 0x00000003ff0e7431 */ /* 0x000fc600000001ff */
[----:B------:R-:W-:-:S04]  /*2160*/  LOP3.LUT R2, R2, 0x3f800000, RZ, 0xfc, !PT ;  /* 0x3f80000002027812 */ /* 0x000fc800078efcff */
[----:B------:R-:W0:Y:S01]  /*2170*/  MUFU.RCP R3, R2 ;  /* 0x0000000200037308 */ /* 0x000e220000001000 */
[----:B------:R-:W-:Y:S01]  /*2180*/  SHF.L.U32 R14, R14, R15, RZ ;  /* 0x0000000f0e0e7219 */ /* 0x000fe200000006ff */
        /* <DEDUP_REMOVED lines=8> */
[----:B------:R-:W-:Y:S02]  /*2210*/  LOP3.LUT R14, R14, R3, RZ, 0xc0, !PT ;  /* 0x000000030e0e7212 */ /* 0x000fe400078ec0ff */
[----:B------:R-:W-:-:S02]  /*2220*/  IADD3 R2, PT, PT, -R11, RZ, RZ ;  /* 0x000000ff0b027210 */ /* 0x000fc40007ffe1ff */
[-C--:B------:R-:W-:Y:S02]  /*2230*/  SHF.R.U32.HI R14, RZ, R15.reuse, R14 ;  /* 0x0000000fff0e7219 */ /* 0x080fe4000001160e */
[----:B------:R-:W-:Y:S02]  /*2240*/  LOP3.LUT P1, RZ, R2, R15, R3, 0xf8, !PT ;  /* 0x0000000f02ff7212 */ /* 0x000fe4000782f803 */
[C---:B------:R-:W-:Y:S02]  /*2250*/  LOP3.LUT P0, RZ, R14.reuse, 0x1, RZ, 0xc0, !PT ;  /* 0x000000010eff7812 */ /* 0x040fe4000780c0ff */
[----:B------:R-:W-:-:S04]  /*2260*/  LOP3.LUT P2, RZ, R14, 0x2, RZ, 0xc0, !PT ;  /* 0x000000020eff7812 */ /* 0x000fc8000784c0ff */
[----:B------:R-:W-:Y:S02]  /*2270*/  PLOP3.LUT P0, PT, P0, P1, P2, 0xe0, 0x0 ;  /* 0x000000000000781c */ /* 0x000fe40000703c20 */
[----:B------:R-:W-:Y:S02]  /*2280*/  LOP3.LUT P1, RZ, R0, 0x7fffff, RZ, 0xc0, !PT ;  /* 0x007fffff00ff7812 */ /* 0x000fe4000782c0ff */
[----:B------:R-:W-:-:S04]  /*2290*/  SEL R2, RZ, 0x1, !P0 ;  /* 0x00000001ff027807 */ /* 0x000fc80004000000 */
[----:B------:R-:W-:-:S04]  /*22a0*/  IADD3 R2, PT, PT, -R2, RZ, RZ ;  /* 0x000000ff02027210 */ /* 0x000fc80007ffe1ff */
[----:B------:R-:W-:Y:S02]  /*22b0*/  ISETP.GE.AND P0, PT, R2, RZ, PT ;  /* 0x000000ff0200720c */ /* 0x000fe40003f06270 */
[----:B------:R-:W-:-:S04]  /*22c0*/  IADD3 R2, PT, PT, R13, -0xfc, RZ ;  /* 0xffffff040d027810 */ /* 0x000fc80007ffe0ff */
[----:B------:R-:W-:-:S07]  /*22d0*/  SHF.R.U32.HI R3, RZ, R2, R3 ;  /* 0x00000002ff037219 */ /* 0x000fce0000011603 */
[----:B------:R-:W-:-:S04]  /*22e0*/  @!P0 IADD3 R3, PT, PT, R3, 0x1, RZ ;  /* 0x0000000103038810 */ /* 0x000fc80007ffe0ff */
[----:B------:R-:W-:-:S04]  /*22f0*/  @!P1 SHF.L.U32 R3, R3, 0x1, RZ ;  /* 0x0000000103039819 */ /* 0x000fc800000006ff */
[----:B------:R-:W-:Y:S01]  /*2300*/  LOP3.LUT R3, R3, 0x80000000, R0, 0xf8, !PT ;  /* 0x8000000003037812 */ /* 0x000fe200078ef800 */
[----:B------:R-:W-:Y:S06]  /*2310*/  BRA `(.L_x_74) ;  /* 0x0000000000047947 */ /* 0x000fec0003800000 */
.L_x_75:
[----:B------:R0:W1:Y:S02]  /*2320*/  MUFU.RCP R3, R0 ;  /* 0x0000000000037308 */ /* 0x0000640000001000 */
.L_x_74:
[----:B------:R-:W-:Y:S05]  /*2330*/  BSYNC.RECONVERGENT B1 ;  /* 0x0000000000017941 */ /* 0x000fea0003800200 */
.L_x_72:
[----:B------:R-:W-:-:S04]  /*2340*/  MOV R11, 0x0 ;  /* 0x00000000000b7802 */ /* 0x000fc80000000f00 */
[----:B01----:R-:W-:Y:S05]  /*2350*/  RET.REL.NODEC R10 `(_Z25layernorm_forward_kernel1PfS_S_S_S_S_ii) ;  /* 0xffffffdc0a287950 */ /* 0x003fea0003c3ffff */
        .weak           $__internal_5_$__cuda_sm20_sqrt_rn_f32_slowpath
        .type           $__internal_5_$__cuda_sm20_sqrt_rn_f32_slowpath,@function
        .size           $__internal_5_$__cuda_sm20_sqrt_rn_f32_slowpath,($__internal_6_$__cuda_sm3x_div_rn_noftz_f32_slowpath - $__internal_5_$__cuda_sm20_sqrt_rn_f32_slowpath)
$__internal_5_$__cuda_sm20_sqrt_rn_f32_slowpath:
[----:B------:R-:W-:-:S13]  /*2360*/  LOP3.LUT P0, RZ, R3, 0x7fffffff, RZ, 0xc0, !PT ;  /* 0x7fffffff03ff7812 */ /* 0x000fda000780c0ff */
[----:B------:R-:W-:Y:S01]  /*2370*/  @!P0 MOV R2, R3 ;  /* 0x0000000300028202 */ /* 0x000fe20000000f00 */
[----:B------:R-:W-:Y:S06]  /*2380*/  @!P0 BRA `(.L_x_76) ;  /* 0x0000000000448947 */ /* 0x000fec0003800000 */
[----:B------:R-:W-:Y:S02]  /*2390*/  FSETP.GEU.FTZ.AND P0, PT, R3, RZ, PT ;  /* 0x000000ff0300720b */ /* 0x000fe40003f1e000 */
[----:B------:R-:W-:-:S11]  /*23a0*/  MOV R0, R3 ;  /* 0x0000000300007202 */ /* 0x000fd60000000f00 */
[----:B------:R-:W-:Y:S01]  /*23b0*/  @!P0 MOV R2, 0x7fffffff ;  /* 0x7fffffff00028802 */ /* 0x000fe20000000f00 */
[----:B------:R-:W-:Y:S06]  /*23c0*/  @!P0 BRA `(.L_x_76) ;  /* 0x0000000000348947 */ /* 0x000fec0003800000 */
[----:B------:R-:W-:-:S13]  /*23d0*/  FSETP.GTU.FTZ.AND P0, PT, |R0|, +INF , PT ;  /* 0x7f8000000000780b */ /* 0x000fda0003f1c200 */
[----:B------:R-:W-:Y:S01]  /*23e0*/  @P0 FADD.FTZ R2, R0, 1 ;  /* 0x3f80000000020421 */ /* 0x000fe20000010000 */
[----:B------:R-:W-:Y:S06]  /*23f0*/  @P0 BRA `(.L_x_76) ;  /* 0x0000000000280947 */ /* 0x000fec0003800000 */
[----:B------:R-:W-:-:S13]  /*2400*/  FSETP.NEU.FTZ.AND P0, PT, |R0|, +INF , PT ;  /* 0x7f8000000000780b */ /* 0x000fda0003f1d200 */
[----:B------:R-:W-:-:S04]  /*2410*/  @P0 FFMA R3, R0, 1.84467440737095516160e+19, RZ ;  /* 0x5f80000000030823 */ /* 0x000fc800000000ff */
[----:B------:R-:W0:Y:S02]  /*2420*/  @P0 MUFU.RSQ R2, R3 ;  /* 0x0000000300020308 */ /* 0x000e240000001400 */
[----:B0-----:R-:W-:Y:S01]  /*2430*/  @P0 FMUL.FTZ R10, R3, R2 ;  /* 0x00000002030a0220 */ /* 0x001fe20000410000 */
[----:B------:R-:W-:Y:S01]  /*2440*/  @P0 FMUL.FTZ R12, R2, 0.5 ;  /* 0x3f000000020c0820 */ /* 0x000fe20000410000 */
[----:B------:R-:W-:Y:S02]  /*2450*/  @!P0 MOV R2, R0 ;  /* 0x0000000000028202 */ /* 0x000fe40000000f00 */
[----:B------:R-:W-:-:S04]  /*2460*/  @P0 FADD.FTZ R11, -R10, -RZ ;  /* 0x800000ff0a0b0221 */ /* 0x000fc80000010100 */
[----:B------:R-:W-:-:S04]  /*2470*/  @P0 FFMA R11, R10, R11, R3 ;  /* 0x0000000b0a0b0223 */ /* 0x000fc80000000003 */
[----:B------:R-:W-:-:S04]  /*2480*/  @P0 FFMA R11, R11, R12, R10 ;  /* 0x0000000c0b0b0223 */ /* 0x000fc8000000000a */
[----:B------:R-:W-:-:S07]  /*2490*/  @P0 FMUL.FTZ R2, R11, 2.3283064365386962891e-10 ;  /* 0x2f8000000b020820 */ /* 0x000fce0000410000 */
.L_x_76:
[----:B------:R-:W-:Y:S01]  /*24a0*/  HFMA2 R3, -RZ, RZ, 0, 0 ;  /* 0x00000000ff037431 */ /* 0x000fe200000001ff */
[----:B------:R-:W-:Y:S02]  /*24b0*/  MOV R0, R2 ;  /* 0x0000000200007202 */ /* 0x000fe40000000f00 */
[----:B------:R-:W-:-:S04]  /*24c0*/  MOV R2, R13 ;  /* 0x0000000d00027202 */ /* 0x000fc80000000f00 */
[----:B------:R-:W-:Y:S05]  /*24d0*/  RET.REL.NODEC R2 `(_Z25layernorm_forward_kernel1PfS_S_S_S_S_ii) ;  /* 0xffffffd802c87950 */ /* 0x000fea0003c3ffff */
        .weak           $__internal_6_$__cuda_sm3x_div_rn_noftz_f32_slowpath
        .type           $__internal_6_$__cuda_sm3x_div_rn_noftz_f32_slowpath,@function
        .size           $__internal_6_$__cuda_sm3x_div_rn_noftz_f32_slowpath,(.L_x_95 - $__internal_6_$__cuda_sm3x_div_rn_noftz_f32_slowpath)
$__internal_6_$__cuda_sm3x_div_rn_noftz_f32_slowpath:
[----:B------:R-:W-:Y:S01]  /*24e0*/  SHF.R.U32.HI R12, RZ, 0x17, R3 ;  /* 0x00000017ff0c7819 */ /* 0x000fe20000011603 */
[----:B------:R-:W-:Y:S01]  /*24f0*/  BSSY.RECONVERGENT B1, `(.L_x_77) ;  /* 0x0000062000017945 */ /* 0x000fe20003800200 */
[----:B------:R-:W-:Y:S02]  /*2500*/  SHF.R.U32.HI R11, RZ, 0x17, R0 ;  /* 0x00000017ff0b7819 */ /* 0x000fe40000011600 */
[----:B------:R-:W-:Y:S02]  /*2510*/  LOP3.LUT R12, R12, 0xff, RZ, 0xc0, !PT ;  /* 0x000000ff0c0c7812 */ /* 0x000fe400078ec0ff */
[----:B------:R-:W-:Y:S02]  /*2520*/  LOP3.LUT R16, R11, 0xff, RZ, 0xc0, !PT ;  /* 0x000000ff0b107812 */ /* 0x000fe400078ec0ff */
[----:B------:R-:W-:Y:S02]  /*2530*/  IADD3 R14, PT, PT, R12, -0x1, RZ ;  /* 0xffffffff0c0e7810 */ /* 0x000fe40007ffe0ff */
[----:B------:R-:W-:-:S02]  /*2540*/  IADD3 R13, PT, PT, R16, -0x1, RZ ;  /* 0xffffffff100d7810 */ /* 0x000fc40007ffe0ff */
[----:B------:R-:W-:-:S04]  /*2550*/  ISETP.GT.U32.AND P0, PT, R14, 0xfd, PT ;  /* 0x000000fd0e00780c */ /* 0x000fc80003f04070 */
[----:B------:R-:W-:-:S13]  /*2560*/  ISETP.GT.U32.OR P0, PT, R13, 0xfd, P0 ;  /* 0x000000fd0d00780c */ /* 0x000fda0000704470 */
[----:B------:R-:W-:Y:S01]  /*2570*/  @!P0 MOV R11, RZ ;  /* 0x000000ff000b8202 */ /* 0x000fe20000000f00 */
        /* <DEDUP_REMOVED lines=20> */
[----:B------:R-:W-:Y:S01]  /*26c0*/  @!P0 FFMA R0, R0, 1.84467440737095516160e+19, RZ ;  /* 0x5f80000000008823 */ /* 0x000fe200000000ff */
[----:B------:R-:W-:Y:S01]  /*26d0*/  @!P0 MOV R11, 0xffffffc0 ;  /* 0xffffffc0000b8802 */ /* 0x000fe20000000f00 */
[----:B------:R-:W-:-:S03]  /*26e0*/  @!P1 FFMA R3, R3, 1.84467440737095516160e+19, RZ ;  /* 0x5f80000003039823 */ /* 0x000fc600000000ff */
[----:B------:R-:W-:-:S07]  /*26f0*/  @!P1 IADD3 R11, PT, PT, R11, 0x40, RZ ;  /* 0x000000400b0b9810 */ /* 0x000fce0007ffe0ff */
.L_x_78:
[----:B------:R-:W-:Y:S01]  /*2700*/  LEA R14, R12, 0xc0800000, 0x17 ;  /* 0xc08000000c0e7811 */ /* 0x000fe200078eb8ff */
[----:B------:R-:W-:Y:S03]  /*2710*/  BSSY.RECONVERGENT B2, `(.L_x_83) ;  /* 0x0000036000027945 */ /* 0x000fe60003800200 */
[----:B------:R-:W-:Y:S02]  /*2720*/  IADD3 R14, PT, PT, -R14, R3, RZ ;  /* 0x000000030e0e7210 */ /* 0x000fe40007ffe1ff */
[----:B------:R-:W-:Y:S02]  /*2730*/  IADD3 R3, PT, PT, R16, -0x7f, RZ ;  /* 0xffffff8110037810 */ /* 0x000fe40007ffe0ff */
[----:B------:R-:W0:Y:S01]  /*2740*/  MUFU.RCP R13, R14 ;  /* 0x0000000e000d7308 */ /* 0x000e220000001000 */
[----:B------:R-:W-:Y:S01]  /*2750*/  FADD.FTZ R15, -R14, -RZ ;  /* 0x800000ff0e0f7221 */ /* 0x000fe20000010100 */
[C---:B------:R-:W-:Y:S01]  /*2760*/  IADD3 R12, PT, PT, R3.reuse, 0x7f, -R12 ;  /* 0x0000007f030c7810 */ /* 0x040fe20007ffe80c */
[----:B------:R-:W-:-:S03]  /*2770*/  IMAD R0, R3, -0x800000, R0 ;  /* 0xff80000003007824 */ /* 0x000fc600078e0200 */
[----:B------:R-:W-:Y:S01]  /*2780*/  IADD3 R12, PT, PT, R12, R11, RZ ;  /* 0x0000000b0c0c7210 */ /* 0x000fe20007ffe0ff */
        /* <DEDUP_REMOVED lines=8> */
[----:B------:R-:W-:-:S04]  /*2810*/  LOP3.LUT R3, R3, 0xff, RZ, 0xc0, !PT ;  /* 0x000000ff03037812 */ /* 0x000fc800078ec0ff */
[----:B------:R-:W-:-:S04]  /*2820*/  IADD3 R15, PT, PT, R3, R12, RZ ;  /* 0x0000000c030f7210 */ /* 0x000fc80007ffe0ff */
[----:B------:R-:W-:-:S04]  /*2830*/  IADD3 R3, PT, PT, R15, -0x1, RZ ;  /* 0xffffffff0f037810 */ /* 0x000fc80007ffe0ff */
        /* <DEDUP_REMOVED lines=10> */
[C---:B------:R-:W-:Y:S01]  /*28e0*/  IADD3 R14, PT, PT, R15.reuse, 0x20, RZ ;  /* 0x000000200f0e7810 */ /* 0x040fe20007ffe0ff */
[CCC-:B------:R-:W-:Y:S01]  /*28f0*/  FFMA.RM R12, R18.reuse, R16.reuse, R13.reuse ;  /* 0x00000010120c7223 */ /* 0x1c0fe2000000400d */
[----:B------:R-:W-:Y:S02]  /*2900*/  ISETP.NE.AND P2, PT, R15, RZ, PT ;  /* 0x000000ff0f00720c */ /* 0x000fe40003f45270 */
[----:B------:R-:W-:Y:S01]  /*2910*/  LOP3.LUT R11, R3, 0x7fffff, RZ, 0xc0, !PT ;  /* 0x007fffff030b7812 */ /* 0x000fe200078ec0ff */
[----:B------:R-:W-:Y:S01]  /*2920*/  FFMA.RP R3, R18, R16, R13 ;  /* 0x0000001012037223 */ /* 0x000fe2000000800d */
[----:B------:R-:W-:Y:S02]  /*2930*/  ISETP.NE.AND P1, PT, R15, RZ, PT ;  /* 0x000000ff0f00720c */ /* 0x000fe40003f25270 */
[----:B------:R-:W-:Y:S02]  /*2940*/  LOP3.LUT R11, R11, 0x800000, RZ, 0xfc, !PT ;  /* 0x008000000b0b7812 */ /* 0x000fe400078efcff */
[----:B------:R-:W-:-:S02]  /*2950*/  IADD3 R13, PT, PT, -R15, RZ, RZ ;  /* 0x000000ff0f0d7210 */ /* 0x000fc40007ffe1ff */
[----:B------:R-:W-:Y:S02]  /*2960*/  SHF.L.U32 R14, R11, R14, RZ ;  /* 0x0000000e0b0e7219 */ /* 0x000fe400000006ff */
[----:B------:R-:W-:Y:S02]  /*2970*/  FSETP.NEU.FTZ.AND P0, PT, R3, R12, PT ;  /* 0x0000000c0300720b */ /* 0x000fe40003f1d000 */
[----:B------:R-:W-:Y:S02]  /*2980*/  SEL R12, R13, RZ, P2 ;  /* 0x000000ff0d0c7207 */ /* 0x000fe40001000000 */
[----:B------:R-:W-:Y:S02]  /*2990*/  ISETP.NE.AND P1, PT, R14, RZ, P1 ;  /* 0x000000ff0e00720c */ /* 0x000fe40000f25270 */
[----:B------:R-:W-:Y:S02]  /*29a0*/  SHF.R.U32.HI R12, RZ, R12, R11 ;  /* 0x0000000cff0c7219 */ /* 0x000fe4000001160b */
[----:B------:R-:W-:-:S02]  /*29b0*/  PLOP3.LUT P0, PT, P0, P1, PT, 0xf8, 0x8f ;  /* 0x00000000008f781c */ /* 0x000fc40000703f70 */
[----:B------:R-:W-:Y:S02]  /*29c0*/  SHF.R.U32.HI R14, RZ, 0x1, R12 ;  /* 0x00000001ff0e7819 */ /* 0x000fe4000001160c */
[----:B------:R-:W-:-:S04]  /*29d0*/  SEL R3, RZ, 0x1, !P0 ;  /* 0x00000001ff037807 */ /* 0x000fc80004000000 */
[----:B------:R-:W-:-:S04]  /*29e0*/  LOP3.LUT R3, R3, 0x1, R14, 0xf8, !PT ;  /* 0x0000000103037812 */ /* 0x000fc800078ef80e */
[----:B------:R-:W-:-:S04]  /*29f0*/  LOP3.LUT R3, R3, R12, RZ, 0xc0, !PT ;  /* 0x0000000c03037212 */ /* 0x000fc800078ec0ff */
[----:B------:R-:W-:-:S04]  /*2a00*/  IADD3 R3, PT, PT, R14, R3, RZ ;  /* 0x000000030e037210 */ /* 0x000fc80007ffe0ff */
[----:B------:R-:W-:Y:S01]  /*2a10*/  LOP3.LUT R0, R3, R0, RZ, 0xfc, !PT ;  /* 0x0000000003007212 */ /* 0x000fe200078efcff */
[----:B------:R-:W-:Y:S06]  /*2a20*/  BRA `(.L_x_86) ;  /* 0x0000000000107947 */ /* 0x000fec0003800000 */
.L_x_85:
[----:B------:R-:W-:-:S04]  /*2a30*/  LOP3.LUT R0, R0, 0x80000000, RZ, 0xc0, !PT ;  /* 0x8000000000007812 */ /* 0x000fc800078ec0ff */
[----:B------:R-:W-:Y:S01]  /*2a40*/  LOP3.LUT R0, R0, 0x7f800000, RZ, 0xfc, !PT ;  /* 0x7f80000000007812 */ /* 0x000fe200078efcff */
[----:B------:R-:W-:Y:S06]  /*2a50*/  BRA `(.L_x_86) ;  /* 0x0000000000047947 */ /* 0x000fec0003800000 */
.L_x_84:
[----:B------:R-:W-:-:S07]  /*2a60*/  LEA R0, R12, R0, 0x17 ;  /* 0x000000000c007211 */ /* 0x000fce00078eb8ff */
.L_x_86:
[----:B------:R-:W-:Y:S05]  /*2a70*/  BSYNC.RECONVERGENT B2 ;  /* 0x0000000000027941 */ /* 0x000fea0003800200 */
.L_x_83:
[----:B------:R-:W-:Y:S05]  /*2a80*/  BRA `(.L_x_87) ;  /* 0x0000000000207947 */ /* 0x000fea0003800000 */
.L_x_82:
[----:B------:R-:W-:-:S04]  /*2a90*/  LOP3.LUT R0, R3, 0x80000000, R0, 0x48, !PT ;  /* 0x8000000003007812 */ /* 0x000fc800078e4800 */
[----:B------:R-:W-:Y:S01]  /*2aa0*/  LOP3.LUT R0, R0, 0x7f800000, RZ, 0xfc, !PT ;  /* 0x7f80000000007812 */ /* 0x000fe200078efcff */
[----:B------:R-:W-:Y:S06]  /*2ab0*/  BRA `(.L_x_87) ;  /* 0x0000000000147947 */ /* 0x000fec0003800000 */
.L_x_81:
[----:B------:R-:W-:Y:S01]  /*2ac0*/  LOP3.LUT R0, R3, 0x80000000, R0, 0x48, !PT ;  /* 0x8000000003007812 */ /* 0x000fe200078e4800 */
[----:B------:R-:W-:Y:S06]  /*2ad0*/  BRA `(.L_x_87) ;  /* 0x00000000000c7947 */ /* 0x000fec0003800000 */
.L_x_80:
[----:B------:R-:W0:Y:S01]  /*2ae0*/  MUFU.RSQ R0, -QNAN ;  /* 0xffc0000000007908 */ /* 0x000e220000001400 */
[----:B------:R-:W-:Y:S05]  /*2af0*/  BRA `(.L_x_87) ;  /* 0x0000000000047947 */ /* 0x000fea0003800000 */
.L_x_79:
[----:B------:R-:W-:-:S07]  /*2b00*/  FADD.FTZ R0, R0, R3 ;  /* 0x0000000300007221 */ /* 0x000fce0000010000 */
.L_x_87:
[----:B------:R-:W-:Y:S05]  /*2b10*/  BSYNC.RECONVERGENT B1 ;  /* 0x0000000000017941 */ /* 0x000fea0003800200 */
.L_x_77:
[----:B------:R-:W-:-:S04]  /*2b20*/  HFMA2 R3, -RZ, RZ, 0, 0 ;  /* 0x00000000ff037431 */ /* 0x000fc800000001ff */
[----:B0-----:R-:W-:Y:S05]  /*2b30*/  RET.REL.NODEC R2 `(_Z25layernorm_forward_kernel1PfS_S_S_S_S_ii) ;  /* 0xffffffd402307950 */ /* 0x001fea0003c3ffff */
.L_x_88:
        /* <DEDUP_REMOVED lines=12> */
.L_x_95:


//--------------------- .nv.shared._Z20normalization_kernelPfS_S_S_S_S_iii --------------------------
	.section	.nv.shared._Z20normalization_kernelPfS_S_S_S_S_iii,"aw",@nobits
	.sectionflags	@""
	.align	16
	.zero		1024


//--------------------- .nv.shared.reserved.0     --------------------------
	.section	.nv.shared.reserved.0,"aw",@nobits
	.weak		__nv_reservedSMEM_offset_0_alias
	.size		__nv_reservedSMEM_offset_0_alias, 0, 64
	.other		__nv_reservedSMEM_offset_0_alias,@"STO_CUDA_RESERVED_SHARED STV_DEFAULT"
__nv_reservedSMEM_offset_0_alias:
	.zero		0
	.zero		64


//--------------------- .nv.shared._Z11rstd_kernelPfS_S_iii --------------------------
	.section	.nv.shared._Z11rstd_kernelPfS_S_iii,"aw",@nobits
	.sectionflags	@""
	.align	16
	.zero		1024


//--------------------- .nv.shared._Z11mean_kernelPfS_iii --------------------------
	.section	.nv.shared._Z11mean_kernelPfS_iii,"aw",@nobits
	.sectionflags	@""
	.align	16
	.zero		1024


//--------------------- .nv.shared._Z25layernorm_forward_kernel1PfS_S_S_S_S_ii --------------------------
	.section	.nv.shared._Z25layernorm_forward_kernel1PfS_S_S_S_S_ii,"aw",@nobits
	.sectionflags	@""
	.align	16
	.zero		1024


//--------------------- .nv.constant0._Z20normalization_kernelPfS_S_S_S_S_iii --------------------------
	.section	.nv.constant0._Z20normalization_kernelPfS_S_S_S_S_iii,"a",@progbits
	.sectionflags	@""
	.align	4
.nv.constant0._Z20normalization_kernelPfS_S_S_S_S_iii:
	.zero		956


//--------------------- .nv.constant0._Z11rstd_kernelPfS_S_iii --------------------------
	.section	.nv.constant0._Z11rstd_kernelPfS_S_iii,"a",@progbits
	.sectionflags	@""
	.align	4
.nv.constant0._Z11rstd_kernelPfS_S_iii:
	.zero		932


//--------------------- .nv.constant0._Z11mean_kernelPfS_iii --------------------------
	.section	.nv.constant0._Z11mean_kernelPfS_iii,"a",@progbits
	.sectionflags	@""
	.align	4
.nv.constant0._Z11mean_kernelPfS_iii:
	.zero		924


//--------------------- .nv.constant0._Z25layernorm_forward_kernel1PfS_S_S_S_S_ii --------------------------
	.section	.nv.constant0._Z25layernorm_forward_kernel1PfS_S_S_S_S_ii,"a",@progbits
	.sectionflags	@""
	.align	4
.nv.constant0._Z25layernorm_forward_kernel1PfS_S_S_S_S_ii:
	.zero		952


//--------------------- SYMBOLS --------------------------

	.type		.nv.reservedSmem.offset0,@object
	.size		.nv.reservedSmem.offset0,0x4
	.type		.nv.reservedSmem.cap,@object
	.size		.nv.reservedSmem.cap,0x4
